	.target	sm_90a

	.elftype	@"ET_EXEC"


//--------------------- .note.nv.tkinfo           --------------------------
	.section	.note.nv.tkinfo,"",@"SHT_NOTE"
	.sectionflags	@"SHF_NOTE_NV_TKINFO"
	.tkinfo
        /*0018*/ 	.word	0x00000002
        /*0030*/ 	.string	""
        /*0030*/ 	.string	"ptxas"
        /*0030*/ 	.string	"Cuda compilation tools, release 13.0, V13.0.88"
        /*0030*/ 	.string	"Build cuda_13.0.r13.0/compiler.36424714_0"
        /*0030*/ 	.string	"-arch sm_90a -m 64 "



//--------------------- .note.nv.cuinfo           --------------------------
	.section	.note.nv.cuinfo,"",@"SHT_NOTE"
	.sectionflags	@"SHF_NOTE_NV_CUINFO"
        /*0018*/ 	.short	0x0002
        /*001a*/ 	.short	0x005a
        /*001c*/ 	.short	0x0082
	.zero		2


//--------------------- .nv.info                  --------------------------
	.section	.nv.info,"",@"SHT_CUDA_INFO"
	.align	4


	//----- nvinfo : EIATTR_REGCOUNT
	.align		4
        /*0000*/ 	.byte	0x04, 0x2f
        /*0002*/ 	.short	(.L_12 - .L_11)
	.align		4
.L_11:
        /*0004*/ 	.word	index@(_ZN7cutlass13device_kernelINS_4gemm6kernel13GemmUniversalIN4cute5tupleIJiiiiEEENS1_10collective13CollectiveMmaINS1_37MainloopSm90TmaGmmaWarpSpecializedFP8ILi5ENS5_IJNS4_1CILi1EEESB_SB_EEENS1_32KernelTmaWarpSpecializedPingpongEEENS5_IJNSA_ILi64EEESF_NSA_ILi32EEEEEENS_12float_e5m2_tENS5_IJlSB_lEEESI_SJ_NS4_8TiledMMAINS4_8MMA_AtomIJNS4_4SM904GMMA30MMA_64x64x32_F32E5M2E5M2_SS_TNILNSN_7ScaleInE1ELSP_1EEEEEENS4_6LayoutISC_NS5_IJNSA_ILi0EEEST_ST_EEEEENS5_IJNS4_10UnderscoreESW_SW_EEEEENS4_13SM90_TMA_LOADENS4_14ComposedLayoutINS4_7SwizzleILi1ELi4ELi3EEENS4_18smem_ptr_flag_bitsILi8EEENSS_INS5_IJNSA_ILi8EEESG_EEENS5_IJSG_SB_EEEEEEEvNS4_8identityESZ_S19_vS1A_EENS_8epilogue10collective6detail29Sm90TmaWarpSpecializedAdapterINS1D_15DefaultEpilogueISI_SJ_SJ_NS1C_6thread17LinearCombinationISI_Li1EffLNS1H_9ScaleType4KindE0ELNS_15FloatRoundStyleE2ESI_EENS1_15EpilogueDefaultEEEEEvvEEEEvNT_6ParamsE)
        /*0008*/ 	.word	0x000000a8


	//----- nvinfo : EIATTR_FRAME_SIZE
	.align		4
.L_12:
        /*000c*/ 	.byte	0x04, 0x11
        /*000e*/ 	.short	(.L_14 - .L_13)
	.align		4
.L_13:
        /*0010*/ 	.word	index@(_ZN7cutlass13device_kernelINS_4gemm6kernel13GemmUniversalIN4cute5tupleIJiiiiEEENS1_10collective13CollectiveMmaINS1_37MainloopSm90TmaGmmaWarpSpecializedFP8ILi5ENS5_IJNS4_1CILi1EEESB_SB_EEENS1_32KernelTmaWarpSpecializedPingpongEEENS5_IJNSA_ILi64EEESF_NSA_ILi32EEEEEENS_12float_e5m2_tENS5_IJlSB_lEEESI_SJ_NS4_8TiledMMAINS4_8MMA_AtomIJNS4_4SM904GMMA30MMA_64x64x32_F32E5M2E5M2_SS_TNILNSN_7ScaleInE1ELSP_1EEEEEENS4_6LayoutISC_NS5_IJNSA_ILi0EEEST_ST_EEEEENS5_IJNS4_10UnderscoreESW_SW_EEEEENS4_13SM90_TMA_LOADENS4_14ComposedLayoutINS4_7SwizzleILi1ELi4ELi3EEENS4_18smem_ptr_flag_bitsILi8EEENSS_INS5_IJNSA_ILi8EEESG_EEENS5_IJSG_SB_EEEEEEEvNS4_8identityESZ_S19_vS1A_EENS_8epilogue10collective6detail29Sm90TmaWarpSpecializedAdapterINS1D_15DefaultEpilogueISI_SJ_SJ_NS1C_6thread17LinearCombinationISI_Li1EffLNS1H_9ScaleType4KindE0ELNS_15FloatRoundStyleE2ESI_EENS1_15EpilogueDefaultEEEEEvvEEEEvNT_6ParamsE)
        /*0014*/ 	.word	0x00000000


	//----- nvinfo : EIATTR_MIN_STACK_SIZE
	.align		4
.L_14:
        /*0018*/ 	.byte	0x04, 0x12
        /*001a*/ 	.short	(.L_16 - .L_15)
	.align		4
.L_15:
        /*001c*/ 	.word	index@(_ZN7cutlass13device_kernelINS_4gemm6kernel13GemmUniversalIN4cute5tupleIJiiiiEEENS1_10collective13CollectiveMmaINS1_37MainloopSm90TmaGmmaWarpSpecializedFP8ILi5ENS5_IJNS4_1CILi1EEESB_SB_EEENS1_32KernelTmaWarpSpecializedPingpongEEENS5_IJNSA_ILi64EEESF_NSA_ILi32EEEEEENS_12float_e5m2_tENS5_IJlSB_lEEESI_SJ_NS4_8TiledMMAINS4_8MMA_AtomIJNS4_4SM904GMMA30MMA_64x64x32_F32E5M2E5M2_SS_TNILNSN_7ScaleInE1ELSP_1EEEEEENS4_6LayoutISC_NS5_IJNSA_ILi0EEEST_ST_EEEEENS5_IJNS4_10UnderscoreESW_SW_EEEEENS4_13SM90_TMA_LOADENS4_14ComposedLayoutINS4_7SwizzleILi1ELi4ELi3EEENS4_18smem_ptr_flag_bitsILi8EEENSS_INS5_IJNSA_ILi8EEESG_EEENS5_IJSG_SB_EEEEEEEvNS4_8identityESZ_S19_vS1A_EENS_8epilogue10collective6detail29Sm90TmaWarpSpecializedAdapterINS1D_15DefaultEpilogueISI_SJ_SJ_NS1C_6thread17LinearCombinationISI_Li1EffLNS1H_9ScaleType4KindE0ELNS_15FloatRoundStyleE2ESI_EENS1_15EpilogueDefaultEEEEEvvEEEEvNT_6ParamsE)
        /*0020*/ 	.word	0x00000000
.L_16:


//--------------------- .nv.compat                --------------------------
	.section	.nv.compat,"",@"SHT_CUDA_COMPAT_INFO"
	.align	4
        /*0000*/ 	.byte	0x02, 0x09, 0x01, 0x00, 0x02, 0x02, 0x04, 0x00, 0x02, 0x05, 0x05, 0x00, 0x03, 0x07, 0x01, 0x01
        /*0010*/ 	.byte	0x02, 0x03, 0x01, 0x00, 0x02, 0x06, 0x01, 0x00, 0x04, 0x0b, 0x08, 0x00, 0x00, 0x00, 0x00, 0x00
        /*0020*/ 	.byte	0x00, 0x00, 0x00, 0x00


//--------------------- .nv.info._ZN7cutlass13device_kernelINS_4gemm6kernel13GemmUniversalIN4cute5tupleIJiiiiEEENS1_10collective13CollectiveMmaINS1_37MainloopSm90TmaGmmaWarpSpecializedFP8ILi5ENS5_IJNS4_1CILi1EEESB_SB_EEENS1_32KernelTmaWarpSpecializedPingpongEEENS5_IJNSA_ILi64EEESF_NSA_ILi32EEEEEENS_12float_e5m2_tENS5_IJlSB_lEEESI_SJ_NS4_8TiledMMAINS4_8MMA_AtomIJNS4_4SM904GMMA30MMA_64x64x32_F32E5M2E5M2_SS_TNILNSN_7ScaleInE1ELSP_1EEEEEENS4_6LayoutISC_NS5_IJNSA_ILi0EEEST_ST_EEEEENS5_IJNS4_10UnderscoreESW_SW_EEEEENS4_13SM90_TMA_LOADENS4_14ComposedLayoutINS4_7SwizzleILi1ELi4ELi3EEENS4_18smem_ptr_flag_bitsILi8EEENSS_INS5_IJNSA_ILi8EEESG_EEENS5_IJSG_SB_EEEEEEEvNS4_8identityESZ_S19_vS1A_EENS_8epilogue10collective6detail29Sm90TmaWarpSpecializedAdapterINS1D_15DefaultEpilogueISI_SJ_SJ_NS1C_6thread17LinearCombinationISI_Li1EffLNS1H_9ScaleType4KindE0ELNS_15FloatRoundStyleE2ESI_EENS1_15EpilogueDefaultEEEEEvvEEEEvNT_6ParamsE --------------------------
	.section	.nv.info._ZN7cutlass13device_kernelINS_4gemm6kernel13GemmUniversalIN4cute5tupleIJiiiiEEENS1_10collective13CollectiveMmaINS1_37MainloopSm90TmaGmmaWarpSpecializedFP8ILi5ENS5_IJNS4_1CILi1EEESB_SB_EEENS1_32KernelTmaWarpSpecializedPingpongEEENS5_IJNSA_ILi64EEESF_NSA_ILi32EEEEEENS_12float_e5m2_tENS5_IJlSB_lEEESI_SJ_NS4_8TiledMMAINS4_8MMA_AtomIJNS4_4SM904GMMA30MMA_64x64x32_F32E5M2E5M2_SS_TNILNSN_7ScaleInE1ELSP_1EEEEEENS4_6LayoutISC_NS5_IJNSA_ILi0EEEST_ST_EEEEENS5_IJNS4_10UnderscoreESW_SW_EEEEENS4_13SM90_TMA_LOADENS4_14ComposedLayoutINS4_7SwizzleILi1ELi4ELi3EEENS4_18smem_ptr_flag_bitsILi8EEENSS_INS5_IJNSA_ILi8EEESG_EEENS5_IJSG_SB_EEEEEEEvNS4_8identityESZ_S19_vS1A_EENS_8epilogue10collective6detail29Sm90TmaWarpSpecializedAdapterINS1D_15DefaultEpilogueISI_SJ_SJ_NS1C_6thread17LinearCombinationISI_Li1EffLNS1H_9ScaleType4KindE0ELNS_15FloatRoundStyleE2ESI_EENS1_15EpilogueDefaultEEEEEvvEEEEvNT_6ParamsE,"",@"SHT_CUDA_INFO"
	.sectionflags	@""
	.align	4


	//----- nvinfo : EIATTR_CUDA_API_VERSION
	.align		4
        /*0000*/ 	.byte	0x04, 0x37
        /*0002*/ 	.short	(.L_18 - .L_17)
.L_17:
        /*0004*/ 	.word	0x00000082


	//----- nvinfo : EIATTR_KPARAM_INFO
	.align		4
.L_18:
        /*0008*/ 	.byte	0x04, 0x17
        /*000a*/ 	.short	(.L_20 - .L_19)
.L_19:
        /*000c*/ 	.word	0x00000000
        /*0010*/ 	.short	0x0000
        /*0012*/ 	.short	0x0070
        /*0014*/ 	.byte	0x00, 0xf0, 0x01, 0x10


	//----- nvinfo : EIATTR_SPARSE_MMA_MASK
	.align		4
.L_20:
        /*0018*/ 	.byte	0x03, 0x50
        /*001a*/ 	.short	0x0000


	//----- nvinfo : EIATTR_MAXREG_COUNT
	.align		4
        /*001c*/ 	.byte	0x03, 0x1b
        /*001e*/ 	.short	0x00a8


	//----- nvinfo : EIATTR_NUM_BARRIERS
	.align		4
        /*0020*/ 	.byte	0x02, 0x4c
        /*0022*/ 	.byte	0x01
	.zero		1


	//----- nvinfo : EIATTR_MERCURY_ISA_VERSION
	.align		4
        /*0024*/ 	.byte	0x03, 0x5f
        /*0026*/ 	.short	0x0101


	//----- nvinfo : EIATTR_INT_WARP_WIDE_INSTR_OFFSETS
	.align		4
        /*0028*/ 	.byte	0x04, 0x31
        /*002a*/ 	.short	(.L_22 - .L_21)


	//   ....[0]....
.L_21:
        /*002c*/ 	.word	0x00000440


	//   ....[1]....
        /*0030*/ 	.word	0x00000460


	//   ....[2]....
        /*0034*/ 	.word	0x000004e0


	//   ....[3]....
        /*0038*/ 	.word	0x000004f0


	//   ....[4]....
        /*003c*/ 	.word	0x00000500


	//   ....[5]....
        /*0040*/ 	.word	0x00000520


	//   ....[6]....
        /*0044*/ 	.word	0x00000570


	//   ....[7]....
        /*0048*/ 	.word	0x00000590


	//----- nvinfo : EIATTR_COOP_GROUP_MASK_REGIDS
	.align		4
.L_22:
        /*004c*/ 	.byte	0x04, 0x29
        /*004e*/ 	.short	(.L_24 - .L_23)


	//   ....[0]....
.L_23:
        /*0050*/ 	.word	0xffffffff


	//   ....[1]....
        /*0054*/ 	.word	0xffffffff


	//   ....[2]....
        /*0058*/ 	.word	0xffffffff


	//   ....[3]....
        /*005c*/ 	.word	0xffffffff


	//   ....[4]....
        /*0060*/ 	.word	0xffffffff


	//   ....[5]....
        /*0064*/ 	.word	0xffffffff


	//----- nvinfo : EIATTR_COOP_GROUP_INSTR_OFFSETS
	.align		4
.L_24:
        /*0068*/ 	.byte	0x04, 0x28
        /*006a*/ 	.short	(.L_26 - .L_25)


	//   ....[0]....
.L_25:
        /*006c*/ 	.word	0x00000060


	//   ....[1]....
        /*0070*/ 	.word	0x00000070


	//   ....[2]....
        /*0074*/ 	.word	0x00000130


	//   ....[3]....
        /*0078*/ 	.word	0x000002e0


	//   ....[4]....
        /*007c*/ 	.word	0x00000320


	//   ....[5]....
        /*0080*/ 	.word	0x00000360


	//----- nvinfo : EIATTR_REG_RECONFIG
	.align		4
.L_26:
        /*0084*/ 	.byte	0x01, 0x54
	.zero		2


	//----- nvinfo : EIATTR_MBARRIER_INSTR_OFFSETS
	.align		4
        /*0088*/ 	.byte	0x04, 0x39
        /*008a*/ 	.short	(.L_28 - .L_27)


	//   ....[0]....
.L_27:
        /*008c*/ 	.word	0x00000230
        /*0090*/ 	.word	0x000000ff
        /*0094*/ 	.word	0x00000000
        /*0098*/ 	.short	0x0100
        /*009a*/ 	.byte	0x08
	.zero		1


	//   ....[1]....
        /*009c*/ 	.word	0x00000240
        /*00a0*/ 	.word	0x000000ff
        /*00a4*/ 	.word	0x00000028
        /*00a8*/ 	.short	0x0100
        /*00aa*/ 	.byte	0x08
	.zero		1


	//   ....[2]....
        /*00ac*/ 	.word	0x00000250
        /*00b0*/ 	.word	0x000000ff
        /*00b4*/ 	.word	0x00000008
        /*00b8*/ 	.short	0x0100
        /*00ba*/ 	.byte	0x08
	.zero		1


	//   ....[3]....
        /*00bc*/ 	.word	0x00000260
        /*00c0*/ 	.word	0x000000ff
        /*00c4*/ 	.word	0x00000030
        /*00c8*/ 	.short	0x0100
        /*00ca*/ 	.byte	0x08
	.zero		1


	//   ....[4]....
        /*00cc*/ 	.word	0x00000270
        /*00d0*/ 	.word	0x000000ff
        /*00d4*/ 	.word	0x00000010
        /*00d8*/ 	.short	0x0100
        /*00da*/ 	.byte	0x08
	.zero		1


	//   ....[5]....
        /*00dc*/ 	.word	0x00000280
        /*00e0*/ 	.word	0x000000ff
        /*00e4*/ 	.word	0x00000038
        /*00e8*/ 	.short	0x0100
        /*00ea*/ 	.byte	0x08
	.zero		1


	//   ....[6]....
        /*00ec*/ 	.word	0x00000290
        /*00f0*/ 	.word	0x000000ff
        /*00f4*/ 	.word	0x00000018
        /*00f8*/ 	.short	0x0100
        /*00fa*/ 	.byte	0x08
	.zero		1


	//   ....[7]....
        /*00fc*/ 	.word	0x000002a0
        /*0100*/ 	.word	0x000000ff
        /*0104*/ 	.word	0x00000040
        /*0108*/ 	.short	0x0100
        /*010a*/ 	.byte	0x08
	.zero		1


	//   ....[8]....
        /*010c*/ 	.word	0x000002b0
        /*0110*/ 	.word	0x000000ff
        /*0114*/ 	.word	0x00000020
        /*0118*/ 	.short	0x0100
        /*011a*/ 	.byte	0x08
	.zero		1


	//   ....[9]....
        /*011c*/ 	.word	0x000002c0
        /*0120*/ 	.word	0x000000ff
        /*0124*/ 	.word	0x00000048
        /*0128*/ 	.short	0x0100
        /*012a*/ 	.byte	0x08
	.zero		1


	//   ....[10]....
        /*012c*/ 	.word	0x000005d0
        /*0130*/ 	.word	0x000000ff
        /*0134*/ 	.word	0x00000080
        /*0138*/ 	.short	0x0100
        /*013a*/ 	.byte	0x08
	.zero		1


	//   ....[11]....
        /*013c*/ 	.word	0x00000640
        /*0140*/ 	.word	0x000000ff
        /*0144*/ 	.word	0x00000088
        /*0148*/ 	.short	0x0100
        /*014a*/ 	.byte	0x08
	.zero		1


	//   ....[12]....
        /*014c*/ 	.word	0x00000660
        /*0150*/ 	.word	0x000000ff
        /*0154*/ 	.word	0x00000060
        /*0158*/ 	.short	0x0100
        /*015a*/ 	.byte	0x09
	.zero		1


	//   ....[13]....
        /*015c*/ 	.word	0x00000670
        /*0160*/ 	.word	0x000000ff
        /*0164*/ 	.word	0x00000068
        /*0168*/ 	.short	0x0100
        /*016a*/ 	.byte	0x09
	.zero		1


	//   ....[14]....
        /*016c*/ 	.word	0x00000680
        /*0170*/ 	.word	0x000000ff
        /*0174*/ 	.word	0x00000070
        /*0178*/ 	.short	0x0100
        /*017a*/ 	.byte	0x09
	.zero		1


	//   ....[15]....
        /*017c*/ 	.word	0x00000690
        /*0180*/ 	.word	0x000000ff
        /*0184*/ 	.word	0x00000078
        /*0188*/ 	.short	0x0100
        /*018a*/ 	.byte	0x09
	.zero		1


	//   ....[16]....
        /*018c*/ 	.word	0x000014c0
        /*0190*/ 	.word	0x000000ff
        /*0194*/ 	.word	0xfffffff8
        /*0198*/ 	.short	0x010a
        /*019a*/ 	.byte	0x0f
	.zero		1


	//   ....[17]....
        /*019c*/ 	.word	0x00001790
        /*01a0*/ 	.word	0x000000ff
        /*01a4*/ 	.word	0x00000000
        /*01a8*/ 	.short	0x010a
        /*01aa*/ 	.byte	0x06
	.zero		1


	//   ....[18]....
        /*01ac*/ 	.word	0x000017d0
        /*01b0*/ 	.word	0x000000ff
        /*01b4*/ 	.word	0x00000000
        /*01b8*/ 	.short	0x010a
        /*01ba*/ 	.byte	0x06
	.zero		1


	//   ....[19]....
        /*01bc*/ 	.word	0x00001cf0
        /*01c0*/ 	.word	0x000000ff
        /*01c4*/ 	.word	0x00000000
        /*01c8*/ 	.short	0x010a
        /*01ca*/ 	.byte	0x09
	.zero		1


	//   ....[20]....
        /*01cc*/ 	.word	0x00001d30
        /*01d0*/ 	.word	0x000000ff
        /*01d4*/ 	.word	0x00000000
        /*01d8*/ 	.short	0x010a
        /*01da*/ 	.byte	0x09
	.zero		1


	//   ....[21]....
        /*01dc*/ 	.word	0x000020c0
        /*01e0*/ 	.word	0x000000ff
        /*01e4*/ 	.word	0x00000000
        /*01e8*/ 	.short	0x0101
        /*01ea*/ 	.byte	0x08
	.zero		1


	//   ....[22]....
        /*01ec*/ 	.word	0x00002430
        /*01f0*/ 	.word	0x0000000f
        /*01f4*/ 	.word	0x00000000
        /*01f8*/ 	.short	0x0101
        /*01fa*/ 	.byte	0x18
	.zero		1


	//   ....[23]....
        /*01fc*/ 	.word	0x00002510
        /*0200*/ 	.word	0x000000ff
        /*0204*/ 	.word	0x00000000
        /*0208*/ 	.short	0x0101
        /*020a*/ 	.byte	0x08
	.zero		1


	//   ....[24]....
        /*020c*/ 	.word	0x000025c0
        /*0210*/ 	.word	0x000000ff
        /*0214*/ 	.word	0x00000008
        /*0218*/ 	.short	0x010a
        /*021a*/ 	.byte	0x0f
	.zero		1


	//   ....[25]....
        /*021c*/ 	.word	0x00004e20
        /*0220*/ 	.word	0x00000004
        /*0224*/ 	.word	0x00000000
        /*0228*/ 	.short	0x0101
        /*022a*/ 	.byte	0x18
	.zero		1


	//   ....[26]....
        /*022c*/ 	.word	0x00005700
        /*0230*/ 	.word	0x00000013
        /*0234*/ 	.word	0x00000028
        /*0238*/ 	.short	0x010a
        /*023a*/ 	.byte	0x3f
	.zero		1


	//   ....[27]....
        /*023c*/ 	.word	0x00005a50
        /*0240*/ 	.word	0x0000000a
        /*0244*/ 	.word	0x00000088
        /*0248*/ 	.short	0x0101
        /*024a*/ 	.byte	0x3f
	.zero		1


	//   ....[28]....
        /*024c*/ 	.word	0x000061b0
        /*0250*/ 	.word	0x00000005
        /*0254*/ 	.word	0x00000000
        /*0258*/ 	.short	0x010a
        /*025a*/ 	.byte	0x3f
	.zero		1


	//   ....[29]....
        /*025c*/ 	.word	0x00006230
        /*0260*/ 	.word	0x00000007
        /*0264*/ 	.word	0x00000000
        /*0268*/ 	.short	0x010a
        /*026a*/ 	.byte	0x3f
	.zero		1


	//   ....[30]....
        /*026c*/ 	.word	0x000062c0
        /*0270*/ 	.word	0x00000008
        /*0274*/ 	.word	0x00000000
        /*0278*/ 	.short	0x010a
        /*027a*/ 	.byte	0x3f
	.zero		1


	//   ....[31]....
        /*027c*/ 	.word	0x00006350
        /*0280*/ 	.word	0x0000000b
        /*0284*/ 	.word	0x00000000
        /*0288*/ 	.short	0x010a
        /*028a*/ 	.byte	0x3f
	.zero		1


	//   ....[32]....
        /*028c*/ 	.word	0x000063e0
        /*0290*/ 	.word	0x00000003
        /*0294*/ 	.word	0x00000000
        /*0298*/ 	.short	0x010a
        /*029a*/ 	.byte	0x3f
	.zero		1


	//   ....[33]....
        /*029c*/ 	.word	0x00006450
        /*02a0*/ 	.word	0x0000000f
        /*02a4*/ 	.word	0xfffffff8
        /*02a8*/ 	.short	0x010a
        /*02aa*/ 	.byte	0x3f
	.zero		1


	//   ....[34]....
        /*02ac*/ 	.word	0x000064b0
        /*02b0*/ 	.word	0x0000000f
        /*02b4*/ 	.word	0x00000000
        /*02b8*/ 	.short	0x010a
        /*02ba*/ 	.byte	0x3f
	.zero		1


	//   ....[35]....
        /*02bc*/ 	.word	0x00006510
        /*02c0*/ 	.word	0x00000010
        /*02c4*/ 	.word	0x00000000
        /*02c8*/ 	.short	0x010a
        /*02ca*/ 	.byte	0x3f
	.zero		1


	//   ....[36]....
        /*02cc*/ 	.word	0x00006570
        /*02d0*/ 	.word	0x0000000f
        /*02d4*/ 	.word	0x00000008
        /*02d8*/ 	.short	0x010a
        /*02da*/ 	.byte	0x3f
	.zero		1


	//   ....[37]....
        /*02dc*/ 	.word	0x00006640
        /*02e0*/ 	.word	0x00000013
        /*02e4*/ 	.word	0x00000028
        /*02e8*/ 	.short	0x010a
        /*02ea*/ 	.byte	0x3f
	.zero		1


	//   ....[38]....
        /*02ec*/ 	.word	0x00006720
        /*02f0*/ 	.word	0x00000005
        /*02f4*/ 	.word	0x00000000
        /*02f8*/ 	.short	0x010a
        /*02fa*/ 	.byte	0x3f
	.zero		1


	//   ....[39]....
        /*02fc*/ 	.word	0x00006770
        /*0300*/ 	.word	0x00000007
        /*0304*/ 	.word	0x00000000
        /*0308*/ 	.short	0x010a
        /*030a*/ 	.byte	0x3f
	.zero		1


	//   ....[40]....
        /*030c*/ 	.word	0x000067c0
        /*0310*/ 	.word	0x00000008
        /*0314*/ 	.word	0x00000000
        /*0318*/ 	.short	0x010a
        /*031a*/ 	.byte	0x3f
	.zero		1


	//   ....[41]....
        /*031c*/ 	.word	0x00006810
        /*0320*/ 	.word	0x0000000b
        /*0324*/ 	.word	0x00000000
        /*0328*/ 	.short	0x010a
        /*032a*/ 	.byte	0x3f
	.zero		1


	//----- nvinfo : EIATTR_NUM_MBARRIERS
	.align		4
.L_28:
        /*032c*/ 	.byte	0x03, 0x38
        /*032e*/ 	.short	0x0010


	//----- nvinfo : EIATTR_EXIT_INSTR_OFFSETS
	.align		4
        /*0330*/ 	.byte	0x04, 0x1c
        /*0332*/ 	.short	(.L_30 - .L_29)


	//   ....[0]....
.L_29:
        /*0334*/ 	.word	0x00001170


	//   ....[1]....
        /*0338*/ 	.word	0x000011d0


	//   ....[2]....
        /*033c*/ 	.word	0x00005430


	//   ....[3]....
        /*0340*/ 	.word	0x00005460


	//   ....[4]....
        /*0344*/ 	.word	0x00006430


	//----- nvinfo : EIATTR_MAX_THREADS
	.align		4
.L_30:
        /*0348*/ 	.byte	0x04, 0x05
        /*034a*/ 	.short	(.L_32 - .L_31)
.L_31:
        /*034c*/ 	.word	0x00000180
        /*0350*/ 	.word	0x00000001
        /*0354*/ 	.word	0x00000001


	//----- nvinfo : EIATTR_CRS_STACK_SIZE
	.align		4
.L_32:
        /*0358*/ 	.byte	0x04, 0x1e
        /*035a*/ 	.short	(.L_34 - .L_33)
.L_33:
        /*035c*/ 	.word	0x00000000


	//----- nvinfo : EIATTR_CBANK_PARAM_SIZE
	.align		4
.L_34:
        /*0360*/ 	.byte	0x03, 0x19
        /*0362*/ 	.short	0x0470


	//----- nvinfo : EIATTR_PARAM_CBANK
	.align		4
        /*0364*/ 	.byte	0x04, 0x0a
        /*0366*/ 	.short	(.L_36 - .L_35)
	.align		4
.L_35:
        /*0368*/ 	.word	index@(.nv.constant0._ZN7cutlass13device_kernelINS_4gemm6kernel13GemmUniversalIN4cute5tupleIJiiiiEEENS1_10collective13CollectiveMmaINS1_37MainloopSm90TmaGmmaWarpSpecializedFP8ILi5ENS5_IJNS4_1CILi1EEESB_SB_EEENS1_32KernelTmaWarpSpecializedPingpongEEENS5_IJNSA_ILi64EEESF_NSA_ILi32EEEEEENS_12float_e5m2_tENS5_IJlSB_lEEESI_SJ_NS4_8TiledMMAINS4_8MMA_AtomIJNS4_4SM904GMMA30MMA_64x64x32_F32E5M2E5M2_SS_TNILNSN_7ScaleInE1ELSP_1EEEEEENS4_6LayoutISC_NS5_IJNSA_ILi0EEEST_ST_EEEEENS5_IJNS4_10UnderscoreESW_SW_EEEEENS4_13SM90_TMA_LOADENS4_14ComposedLayoutINS4_7SwizzleILi1ELi4ELi3EEENS4_18smem_ptr_flag_bitsILi8EEENSS_INS5_IJNSA_ILi8EEESG_EEENS5_IJSG_SB_EEEEEEEvNS4_8identityESZ_S19_vS1A_EENS_8epilogue10collective6detail29Sm90TmaWarpSpecializedAdapterINS1D_15DefaultEpilogueISI_SJ_SJ_NS1C_6thread17LinearCombinationISI_Li1EffLNS1H_9ScaleType4KindE0ELNS_15FloatRoundStyleE2ESI_EENS1_15EpilogueDefaultEEEEEvvEEEEvNT_6ParamsE)
        /*036c*/ 	.short	0x0210
        /*036e*/ 	.short	0x0470


	//----- nvinfo : EIATTR_SW_WAR
	.align		4
.L_36:
        /*0370*/ 	.byte	0x04, 0x36
        /*0372*/ 	.short	(.L_38 - .L_37)
.L_37:
        /*0374*/ 	.word	0x00000008
.L_38:


//--------------------- .nv.callgraph             --------------------------
	.section	.nv.callgraph,"",@"SHT_CUDA_CALLGRAPH"
	.align	4
	.sectionentsize	8
	.align		4
        /*0000*/ 	.word	0x00000000
	.align		4
        /*0004*/ 	.word	0xffffffff
	.align		4
        /*0008*/ 	.word	0x00000000
	.align		4
        /*000c*/ 	.word	0xfffffffe
	.align		4
        /*0010*/ 	.word	0x00000000
	.align		4
        /*0014*/ 	.word	0xfffffffd
	.align		4
        /*0018*/ 	.word	0x00000000
	.align		4
        /*001c*/ 	.word	0xfffffffc


//--------------------- .nv.constant4             --------------------------
	.section	.nv.constant4,"a",@progbits
	.align	8
	.align		8
.nv.constant4:
        /*0000*/ 	.dword	_ZN39_INTERNAL_c80a344c_4_k_cu_83f28c0b_47754cuda3std3__45__cpo5beginE
	.align		8
        /*0008*/ 	.dword	_ZN39_INTERNAL_c80a344c_4_k_cu_83f28c0b_47754cuda3std3__45__cpo3endE
	.align		8
        /*0010*/ 	.dword	_ZN39_INTERNAL_c80a344c_4_k_cu_83f28c0b_47754cuda3std3__45__cpo6cbeginE
	.align		8
        /*0018*/ 	.dword	_ZN39_INTERNAL_c80a344c_4_k_cu_83f28c0b_47754cuda3std3__45__cpo4cendE
	.align		8
        /*0020*/ 	.dword	_ZN39_INTERNAL_c80a344c_4_k_cu_83f28c0b_47754cuda3std3__441_GLOBAL__N__c80a344c_4_k_cu_83f28c0b_47756ignoreE
	.align		8
        /*0028*/ 	.dword	_ZN39_INTERNAL_c80a344c_4_k_cu_83f28c0b_47754cuda3std3__419piecewise_constructE
	.align		8
        /*0030*/ 	.dword	_ZN39_INTERNAL_c80a344c_4_k_cu_83f28c0b_47754cuda3std3__48in_placeE
	.align		8
        /*0038*/ 	.dword	_ZN39_INTERNAL_c80a344c_4_k_cu_83f28c0b_47754cuda3std6ranges3__45__cpo4swapE
	.align		8
        /*0040*/ 	.dword	_ZN39_INTERNAL_c80a344c_4_k_cu_83f28c0b_47754cuda3std6ranges3__45__cpo9iter_moveE
	.align		8
        /*0048*/ 	.dword	_ZN39_INTERNAL_c80a344c_4_k_cu_83f28c0b_47754cute7productE
	.align		8
        /*0050*/ 	.dword	_ZN39_INTERNAL_c80a344c_4_k_cu_83f28c0b_47754cute1_E


//--------------------- .text._ZN7cutlass13device_kernelINS_4gemm6kernel13GemmUniversalIN4cute5tupleIJiiiiEEENS1_10collective13CollectiveMmaINS1_37MainloopSm90TmaGmmaWarpSpecializedFP8ILi5ENS5_IJNS4_1CILi1EEESB_SB_EEENS1_32KernelTmaWarpSpecializedPingpongEEENS5_IJNSA_ILi64EEESF_NSA_ILi32EEEEEENS_12float_e5m2_tENS5_IJlSB_lEEESI_SJ_NS4_8TiledMMAINS4_8MMA_AtomIJNS4_4SM904GMMA30MMA_64x64x32_F32E5M2E5M2_SS_TNILNSN_7ScaleInE1ELSP_1EEEEEENS4_6LayoutISC_NS5_IJNSA_ILi0EEEST_ST_EEEEENS5_IJNS4_10UnderscoreESW_SW_EEEEENS4_13SM90_TMA_LOADENS4_14ComposedLayoutINS4_7SwizzleILi1ELi4ELi3EEENS4_18smem_ptr_flag_bitsILi8EEENSS_INS5_IJNSA_ILi8EEESG_EEENS5_IJSG_SB_EEEEEEEvNS4_8identityESZ_S19_vS1A_EENS_8epilogue10collective6detail29Sm90TmaWarpSpecializedAdapterINS1D_15DefaultEpilogueISI_SJ_SJ_NS1C_6thread17LinearCombinationISI_Li1EffLNS1H_9ScaleType4KindE0ELNS_15FloatRoundStyleE2ESI_EENS1_15EpilogueDefaultEEEEEvvEEEEvNT_6ParamsE --------------------------
	.section	.text._ZN7cutlass13device_kernelINS_4gemm6kernel13GemmUniversalIN4cute5tupleIJiiiiEEENS1_10collective13CollectiveMmaINS1_37MainloopSm90TmaGmmaWarpSpecializedFP8ILi5ENS5_IJNS4_1CILi1EEESB_SB_EEENS1_32KernelTmaWarpSpecializedPingpongEEENS5_IJNSA_ILi64EEESF_NSA_ILi32EEEEEENS_12float_e5m2_tENS5_IJlSB_lEEESI_SJ_NS4_8TiledMMAINS4_8MMA_AtomIJNS4_4SM904GMMA30MMA_64x64x32_F32E5M2E5M2_SS_TNILNSN_7ScaleInE1ELSP_1EEEEEENS4_6LayoutISC_NS5_IJNSA_ILi0EEEST_ST_EEEEENS5_IJNS4_10UnderscoreESW_SW_EEEEENS4_13SM90_TMA_LOADENS4_14ComposedLayoutINS4_7SwizzleILi1ELi4ELi3EEENS4_18smem_ptr_flag_bitsILi8EEENSS_INS5_IJNSA_ILi8EEESG_EEENS5_IJSG_SB_EEEEEEEvNS4_8identityESZ_S19_vS1A_EENS_8epilogue10collective6detail29Sm90TmaWarpSpecializedAdapterINS1D_15DefaultEpilogueISI_SJ_SJ_NS1C_6thread17LinearCombinationISI_Li1EffLNS1H_9ScaleType4KindE0ELNS_15FloatRoundStyleE2ESI_EENS1_15EpilogueDefaultEEEEEvvEEEEvNT_6ParamsE,"ax",@progbits
	.align	128
.text._ZN7cutlass13device_kernelINS_4gemm6kernel13GemmUniversalIN4cute5tupleIJiiiiEEENS1_10collective13CollectiveMmaINS1_37MainloopSm90TmaGmmaWarpSpecializedFP8ILi5ENS5_IJNS4_1CILi1EEESB_SB_EEENS1_32KernelTmaWarpSpecializedPingpongEEENS5_IJNSA_ILi64EEESF_NSA_ILi32EEEEEENS_12float_e5m2_tENS5_IJlSB_lEEESI_SJ_NS4_8TiledMMAINS4_8MMA_AtomIJNS4_4SM904GMMA30MMA_64x64x32_F32E5M2E5M2_SS_TNILNSN_7ScaleInE1ELSP_1EEEEEENS4_6LayoutISC_NS5_IJNSA_ILi0EEEST_ST_EEEEENS5_IJNS4_10UnderscoreESW_SW_EEEEENS4_13SM90_TMA_LOADENS4_14ComposedLayoutINS4_7SwizzleILi1ELi4ELi3EEENS4_18smem_ptr_flag_bitsILi8EEENSS_INS5_IJNSA_ILi8EEESG_EEENS5_IJSG_SB_EEEEEEEvNS4_8identityESZ_S19_vS1A_EENS_8epilogue10collective6detail29Sm90TmaWarpSpecializedAdapterINS1D_15DefaultEpilogueISI_SJ_SJ_NS1C_6thread17LinearCombinationISI_Li1EffLNS1H_9ScaleType4KindE0ELNS_15FloatRoundStyleE2ESI_EENS1_15EpilogueDefaultEEEEEvvEEEEvNT_6ParamsE:
        .type           _ZN7cutlass13device_kernelINS_4gemm6kernel13GemmUniversalIN4cute5tupleIJiiiiEEENS1_10collective13CollectiveMmaINS1_37MainloopSm90TmaGmmaWarpSpecializedFP8ILi5ENS5_IJNS4_1CILi1EEESB_SB_EEENS1_32KernelTmaWarpSpecializedPingpongEEENS5_IJNSA_ILi64EEESF_NSA_ILi32EEEEEENS_12float_e5m2_tENS5_IJlSB_lEEESI_SJ_NS4_8TiledMMAINS4_8MMA_AtomIJNS4_4SM904GMMA30MMA_64x64x32_F32E5M2E5M2_SS_TNILNSN_7ScaleInE1ELSP_1EEEEEENS4_6LayoutISC_NS5_IJNSA_ILi0EEEST_ST_EEEEENS5_IJNS4_10UnderscoreESW_SW_EEEEENS4_13SM90_TMA_LOADENS4_14ComposedLayoutINS4_7SwizzleILi1ELi4ELi3EEENS4_18smem_ptr_flag_bitsILi8EEENSS_INS5_IJNSA_ILi8EEESG_EEENS5_IJSG_SB_EEEEEEEvNS4_8identityESZ_S19_vS1A_EENS_8epilogue10collective6detail29Sm90TmaWarpSpecializedAdapterINS1D_15DefaultEpilogueISI_SJ_SJ_NS1C_6thread17LinearCombinationISI_Li1EffLNS1H_9ScaleType4KindE0ELNS_15FloatRoundStyleE2ESI_EENS1_15EpilogueDefaultEEEEEvvEEEEvNT_6ParamsE,@function
        .size           _ZN7cutlass13device_kernelINS_4gemm6kernel13GemmUniversalIN4cute5tupleIJiiiiEEENS1_10collective13CollectiveMmaINS1_37MainloopSm90TmaGmmaWarpSpecializedFP8ILi5ENS5_IJNS4_1CILi1EEESB_SB_EEENS1_32KernelTmaWarpSpecializedPingpongEEENS5_IJNSA_ILi64EEESF_NSA_ILi32EEEEEENS_12float_e5m2_tENS5_IJlSB_lEEESI_SJ_NS4_8TiledMMAINS4_8MMA_AtomIJNS4_4SM904GMMA30MMA_64x64x32_F32E5M2E5M2_SS_TNILNSN_7ScaleInE1ELSP_1EEEEEENS4_6LayoutISC_NS5_IJNSA_ILi0EEEST_ST_EEEEENS5_IJNS4_10UnderscoreESW_SW_EEEEENS4_13SM90_TMA_LOADENS4_14ComposedLayoutINS4_7SwizzleILi1ELi4ELi3EEENS4_18smem_ptr_flag_bitsILi8EEENSS_INS5_IJNSA_ILi8EEESG_EEENS5_IJSG_SB_EEEEEEEvNS4_8identityESZ_S19_vS1A_EENS_8epilogue10collective6detail29Sm90TmaWarpSpecializedAdapterINS1D_15DefaultEpilogueISI_SJ_SJ_NS1C_6thread17LinearCombinationISI_Li1EffLNS1H_9ScaleType4KindE0ELNS_15FloatRoundStyleE2ESI_EENS1_15EpilogueDefaultEEEEEvvEEEEvNT_6ParamsE,(.L_x_142 - _ZN7cutlass13device_kernelINS_4gemm6kernel13GemmUniversalIN4cute5tupleIJiiiiEEENS1_10collective13CollectiveMmaINS1_37MainloopSm90TmaGmmaWarpSpecializedFP8ILi5ENS5_IJNS4_1CILi1EEESB_SB_EEENS1_32KernelTmaWarpSpecializedPingpongEEENS5_IJNSA_ILi64EEESF_NSA_ILi32EEEEEENS_12float_e5m2_tENS5_IJlSB_lEEESI_SJ_NS4_8TiledMMAINS4_8MMA_AtomIJNS4_4SM904GMMA30MMA_64x64x32_F32E5M2E5M2_SS_TNILNSN_7ScaleInE1ELSP_1EEEEEENS4_6LayoutISC_NS5_IJNSA_ILi0EEEST_ST_EEEEENS5_IJNS4_10UnderscoreESW_SW_EEEEENS4_13SM90_TMA_LOADENS4_14ComposedLayoutINS4_7SwizzleILi1ELi4ELi3EEENS4_18smem_ptr_flag_bitsILi8EEENSS_INS5_IJNSA_ILi8EEESG_EEENS5_IJSG_SB_EEEEEEEvNS4_8identityESZ_S19_vS1A_EENS_8epilogue10collective6detail29Sm90TmaWarpSpecializedAdapterINS1D_15DefaultEpilogueISI_SJ_SJ_NS1C_6thread17LinearCombinationISI_Li1EffLNS1H_9ScaleType4KindE0ELNS_15FloatRoundStyleE2ESI_EENS1_15EpilogueDefaultEEEEEvvEEEEvNT_6ParamsE)
        .other          _ZN7cutlass13device_kernelINS_4gemm6kernel13GemmUniversalIN4cute5tupleIJiiiiEEENS1_10collective13CollectiveMmaINS1_37MainloopSm90TmaGmmaWarpSpecializedFP8ILi5ENS5_IJNS4_1CILi1EEESB_SB_EEENS1_32KernelTmaWarpSpecializedPingpongEEENS5_IJNSA_ILi64EEESF_NSA_ILi32EEEEEENS_12float_e5m2_tENS5_IJlSB_lEEESI_SJ_NS4_8TiledMMAINS4_8MMA_AtomIJNS4_4SM904GMMA30MMA_64x64x32_F32E5M2E5M2_SS_TNILNSN_7ScaleInE1ELSP_1EEEEEENS4_6LayoutISC_NS5_IJNSA_ILi0EEEST_ST_EEEEENS5_IJNS4_10UnderscoreESW_SW_EEEEENS4_13SM90_TMA_LOADENS4_14ComposedLayoutINS4_7SwizzleILi1ELi4ELi3EEENS4_18smem_ptr_flag_bitsILi8EEENSS_INS5_IJNSA_ILi8EEESG_EEENS5_IJSG_SB_EEEEEEEvNS4_8identityESZ_S19_vS1A_EENS_8epilogue10collective6detail29Sm90TmaWarpSpecializedAdapterINS1D_15DefaultEpilogueISI_SJ_SJ_NS1C_6thread17LinearCombinationISI_Li1EffLNS1H_9ScaleType4KindE0ELNS_15FloatRoundStyleE2ESI_EENS1_15EpilogueDefaultEEEEEvvEEEEvNT_6ParamsE,@"STO_CUDA_ENTRY STV_DEFAULT"
_ZN7cutlass13device_kernelINS_4gemm6kernel13GemmUniversalIN4cute5tupleIJiiiiEEENS1_10collective13CollectiveMmaINS1_37MainloopSm90TmaGmmaWarpSpecializedFP8ILi5ENS5_IJNS4_1CILi1EEESB_SB_EEENS1_32KernelTmaWarpSpecializedPingpongEEENS5_IJNSA_ILi64EEESF_NSA_ILi32EEEEEENS_12float_e5m2_tENS5_IJlSB_lEEESI_SJ_NS4_8TiledMMAINS4_8MMA_AtomIJNS4_4SM904GMMA30MMA_64x64x32_F32E5M2E5M2_SS_TNILNSN_7ScaleInE1ELSP_1EEEEEENS4_6LayoutISC_NS5_IJNSA_ILi0EEEST_ST_EEEEENS5_IJNS4_10UnderscoreESW_SW_EEEEENS4_13SM90_TMA_LOADENS4_14ComposedLayoutINS4_7SwizzleILi1ELi4ELi3EEENS4_18smem_ptr_flag_bitsILi8EEENSS_INS5_IJNSA_ILi8EEESG_EEENS5_IJSG_SB_EEEEEEEvNS4_8identityESZ_S19_vS1A_EENS_8epilogue10collective6detail29Sm90TmaWarpSpecializedAdapterINS1D_15DefaultEpilogueISI_SJ_SJ_NS1C_6thread17LinearCombinationISI_Li1EffLNS1H_9ScaleType4KindE0ELNS_15FloatRoundStyleE2ESI_EENS1_15EpilogueDefaultEEEEEvvEEEEvNT_6ParamsE:
[----:B------:R-:W-:Y:S01]  /*0000*/  LDC R1, c[0x0][0x28] ;  /* 0x00000a00ff017b82 */ /* 0x000fe20000000800 */
[----:B------:R-:W0:Y:S01]  /*0010*/  S2R R11, SR_TID.X ;  /* 0x00000000000b7919 */ /* 0x000e220000002100 */
[----:B------:R-:W-:Y:S01]  /*0020*/  ELECT P0, URZ, PT ;  /* 0x00000000003f782f */ /* 0x000fe20003800000 */
[----:B------:R-:W-:Y:S01]  /*0030*/  BSSY B0, `(.L_x_0) ;  /* 0x000000f000007945 */ /* 0x000fe20003800000 */
[--C-:B0-----:R-:W-:Y:S02]  /*0040*/  SHF.R.U32.HI R0, RZ, 0x5, R11.reuse ;  /* 0x00000005ff007819 */ /* 0x101fe4000001160b */
[----:B------:R-:W-:-:S03]  /*0050*/  SHF.R.U32.HI R4, RZ, 0x7, R11 ;  /* 0x00000007ff047819 */ /* 0x000fc6000001160b */
[----:B------:R-:W0:Y:S04]  /*0060*/  SHFL.IDX PT, R2, R0, RZ, 0x1f ;  /* 0x00001fff00027589 */ /* 0x000e2800000e0000 */
[----:B------:R1:W2:Y:S01]  /*0070*/  SHFL.IDX PT, R5, R4, RZ, 0x1f ;  /* 0x00001fff04057589 */ /* 0x0002a200000e0000 */
[----:B0-----:R-:W-:-:S13]  /*0080*/  ISETP.NE.OR P0, PT, R2, RZ, !P0 ;  /* 0x000000ff0200720c */ /* 0x001fda0004705670 */
[----:B-12---:R-:W-:Y:S05]  /*0090*/  @P0 BRA `(.L_x_1) ;  /* 0x0000000000200947 */ /* 0x006fea0003800000 */
[----:B------:R-:W-:Y:S02]  /*00a0*/  ULDC.64 UR4, c[0x0][0x198] ;  /* 0x0000660000047ab9 */ /* 0x000fe40000000a00 */
[----:B------:R-:W-:Y:S02]  /*00b0*/  UIADD3 UR6, UP0, UR4, 0xf0, URZ ;  /* 0x000000f004067890 */ /* 0x000fe4000ff1e03f */
[----:B------:R-:W-:Y:S02]  /*00c0*/  UIADD3 UR4, UP1, UR4, 0x1f0, URZ ;  /* 0x000001f004047890 */ /* 0x000fe4000ff3e03f */
[----:B------:R-:W-:Y:S02]  /*00d0*/  UIADD3.X UR7, URZ, UR5, URZ, UP0, !UPT ;  /* 0x000000053f077290 */ /* 0x000fe400087fe43f */
[----:B------:R-:W-:-:S07]  /*00e0*/  UIADD3.X UR5, URZ, UR5, URZ, UP1, !UPT ;  /* 0x000000053f057290 */ /* 0x000fce0008ffe43f */
[----:B------:R0:W-:Y:S02]  /*00f0*/  UTMACCTL.PF [UR6] ;  /* 0x00000000060079b9 */ /* 0x0001e40008040000 */
[----:B------:R0:W-:Y:S02]  /*0100*/  UTMACCTL.PF [UR4] ;  /* 0x00000000040079b9 */ /* 0x0001e40008040000 */
[----:B0-----:R-:W-:Y:S01]  /*0110*/  NOP ;  /* 0x0000000000007918 */ /* 0x001fe20000000000 */
.L_x_1:
[----:B------:R-:W-:Y:S05]  /*0120*/  BSYNC B0 ;  /* 0x0000000000007941 */ /* 0x000fea0003800000 */
.L_x_0:
[----:B------:R-:W0:Y:S02]  /*0130*/  SHFL.IDX PT, R3, R0, RZ, 0x1f ;  /* 0x00001fff00037589 */ /* 0x000e2400000e0000 */
[----:B0-----:R-:W-:-:S13]  /*0140*/  ISETP.NE.AND P0, PT, R3, RZ, PT ;  /* 0x000000ff0300720c */ /* 0x001fda0003f05270 */
[----:B------:R-:W-:Y:S05]  /*0150*/  @P0 BRA `(.L_x_2) ;  /* 0x0000000000600947 */ /* 0x000fea0003800000 */
[----:B------:R-:W0:Y:S01]  /*0160*/  S2UR UR8, SR_CgaCtaId ;  /* 0x00000000000879c3 */ /* 0x000e220000008800 */
[----:B------:R-:W-:Y:S01]  /*0170*/  UMOV UR4, 0x400 ;  /* 0x0000040000047882 */ /* 0x000fe20000000000 */
[----:B------:R-:W-:Y:S01]  /*0180*/  UMOV UR5, 0x1 ;  /* 0x0000000100057882 */ /* 0x000fe20000000000 */
[----:B------:R-:W-:Y:S01]  /*0190*/  UMOV UR6, 0x80 ;  /* 0x0000008000067882 */ /* 0x000fe20000000000 */
[----:B------:R-:W-:Y:S01]  /*01a0*/  ELECT P0, URZ, PT ;  /* 0x00000000003f782f */ /* 0x000fe20003800000 */
[----:B------:R-:W-:-:S04]  /*01b0*/  UIADD3 UR6, -UR6, 0x100000, URZ ;  /* 0x0010000006067890 */ /* 0x000fc8000fffe13f */
[----:B------:R-:W-:Y:S02]  /*01c0*/  USHF.L.U32 UR7, UR6, 0xb, URZ ;  /* 0x0000000b06077899 */ /* 0x000fe4000800063f */
[----:B------:R-:W-:Y:S02]  /*01d0*/  USHF.L.U32 UR6, UR6, 0x1, URZ ;  /* 0x0000000106067899 */ /* 0x000fe4000800063f */
[----:B0-----:R-:W-:Y:S02]  /*01e0*/  ULEA UR8, UR8, UR4, 0x18 ;  /* 0x0000000408087291 */ /* 0x001fe4000f8ec03f */
[----:B------:R-:W-:-:S04]  /*01f0*/  UIADD3 UR4, -UR5, 0x100000, URZ ;  /* 0x0010000005047890 */ /* 0x000fc8000fffe13f */
[----:B------:R-:W-:Y:S02]  /*0200*/  USHF.L.U32 UR5, UR4, 0xb, URZ ;  /* 0x0000000b04057899 */ /* 0x000fe4000800063f */
[----:B------:R-:W-:Y:S01]  /*0210*/  USHF.L.U32 UR4, UR4, 0x1, URZ ;  /* 0x0000000104047899 */ /* 0x000fe2000800063f */
[----:B------:R-:W0:Y:S11]  /*0220*/  FENCE.VIEW.ASYNC.S ;  /* 0x00000000000073c6 */ /* 0x000e360000000000 */
[----:B0-----:R0:W1:Y:S01]  /*0230*/  SYNCS.EXCH.64 URZ, [UR8], UR4 ;  /* 0x00000004083f75b2 */ /* 0x0010620008000100 */
[----:B------:R0:W2:Y:S01]  /*0240*/  SYNCS.EXCH.64 URZ, [UR8+0x28], UR6 ;  /* 0x00002806083f75b2 */ /* 0x0000a20008000100 */
[----:B------:R0:W3:Y:S01]  /*0250*/  SYNCS.EXCH.64 URZ, [UR8+0x8], UR4 ;  /* 0x00000804083f75b2 */ /* 0x0000e20008000100 */
[----:B------:R0:W4:Y:S01]  /*0260*/  SYNCS.EXCH.64 URZ, [UR8+0x30], UR6 ;  /* 0x00003006083f75b2 */ /* 0x0001220008000100 */
[----:B------:R0:W0:Y:S01]  /*0270*/  SYNCS.EXCH.64 URZ, [UR8+0x10], UR4 ;  /* 0x00001004083f75b2 */ /* 0x0000220008000100 */
[----:B------:R0:W0:Y:S01]  /*0280*/  SYNCS.EXCH.64 URZ, [UR8+0x38], UR6 ;  /* 0x00003806083f75b2 */ /* 0x0000220008000100 */
[----:B------:R0:W0:Y:S01]  /*0290*/  SYNCS.EXCH.64 URZ, [UR8+0x18], UR4 ;  /* 0x00001804083f75b2 */ /* 0x0000220008000100 */
[----:B------:R0:W0:Y:S01]  /*02a0*/  SYNCS.EXCH.64 URZ, [UR8+0x40], UR6 ;  /* 0x00004006083f75b2 */ /* 0x0000220008000100 */
[----:B------:R0:W0:Y:S01]  /*02b0*/  SYNCS.EXCH.64 URZ, [UR8+0x20], UR4 ;  /* 0x00002004083f75b2 */ /* 0x0000220008000100 */
[----:B------:R0:W0:Y:S01]  /*02c0*/  SYNCS.EXCH.64 URZ, [UR8+0x48], UR6 ;  /* 0x00004806083f75b2 */ /* 0x0000220008000100 */
[----:B------:R-:W-:Y:S01]  /*02d0*/  NOP ;  /* 0x0000000000007918 */ /* 0x000fe20000000000 */
.L_x_2:
[----:B------:R-:W5:Y:S01]  /*02e0*/  SHFL.IDX PT, R6, R0, RZ, 0x1f ;  /* 0x00001fff00067589 */ /* 0x000f6200000e0000 */
[----:B------:R-:W-:Y:S01]  /*02f0*/  ELECT P0, URZ, PT ;  /* 0x00000000003f782f */ /* 0x000fe20003800000 */
[----:B------:R-:W-:Y:S01]  /*0300*/  NOP ;  /* 0x0000000000007918 */ /* 0x000fe20000000000 */
[----:B------:R-:W-:Y:S01]  /*0310*/  ELECT P1, URZ, PT ;  /* 0x00000000003f782f */ /* 0x000fe20003820000 */
[----:B------:R1:W2:Y:S01]  /*0320*/  SHFL.IDX PT, R3, R0, RZ, 0x1f ;  /* 0x00001fff00037589 */ /* 0x0002a200000e0000 */
[----:B0-----:R-:W-:Y:S01]  /*0330*/  UMOV UR4, 0x20 ;  /* 0x0000002000047882 */ /* 0x001fe20000000000 */
[----:B------:R-:W-:Y:S01]  /*0340*/  UMOV UR11, 0x80 ;  /* 0x00000080000b7882 */ /* 0x000fe20000000000 */
[----:B------:R-:W-:Y:S01]  /*0350*/  NOP ;  /* 0x0000000000007918 */ /* 0x000fe20000000000 */
[----:B------:R-:W0:Y:S01]  /*0360*/  SHFL.IDX PT, R4, R4, RZ, 0x1f ;  /* 0x00001fff04047589 */ /* 0x000e2200000e0000 */
[C---:B------:R-:W-:Y:S01]  /*0370*/  VIADD R33, R5.reuse, 0xffffffff ;  /* 0xffffffff05217836 */ /* 0x040fe20000000000 */
[----:B------:R-:W-:Y:S01]  /*0380*/  ULDC.64 UR20, c[0x0][0x208] ;  /* 0x0000820000147ab9 */ /* 0x000fe20000000a00 */
[----:B------:R-:W-:-:S02]  /*0390*/  ISETP.NE.AND P2, PT, R5, RZ, PT ;  /* 0x000000ff0500720c */ /* 0x000fc40003f45270 */
[----:B-1----:R-:W-:Y:S02]  /*03a0*/  SHF.R.S32.HI R0, RZ, 0x1f, R11 ;  /* 0x0000001fff007819 */ /* 0x002fe4000001140b */
[----:B------:R-:W-:Y:S02]  /*03b0*/  ISETP.GE.U32.AND P3, PT, R33, 0x2, PT ;  /* 0x000000022100780c */ /* 0x000fe40003f66070 */
[----:B------:R-:W-:-:S04]  /*03c0*/  LEA.HI R0, R0, R11, RZ, 0x7 ;  /* 0x0000000b00007211 */ /* 0x000fc800078f38ff */
[----:B------:R-:W-:Y:S02]  /*03d0*/  LOP3.LUT R0, R0, 0xffffff80, RZ, 0xc0, !PT ;  /* 0xffffff8000007812 */ /* 0x000fe400078ec0ff */
[----:B-----5:R-:W-:-:S03]  /*03e0*/  ISETP.NE.OR P0, PT, R6, RZ, !P0 ;  /* 0x000000ff0600720c */ /* 0x020fc60004705670 */
[----:B------:R-:W-:Y:S01]  /*03f0*/  IMAD.IADD R10, R11, 0x1, -R0 ;  /* 0x000000010b0a7824 */ /* 0x000fe200078e0a00 */
[----:B--2---:R-:W-:Y:S02]  /*0400*/  ISETP.NE.OR P1, PT, R3, RZ, !P1 ;  /* 0x000000ff0300720c */ /* 0x004fe40004f25670 */
[----:B------:R-:W-:Y:S02]  /*0410*/  SHF.R.S32.HI R3, RZ, 0x1f, R2 ;  /* 0x0000001fff037819 */ /* 0x000fe40000011402 */
[----:B0-----:R-:W-:Y:S02]  /*0420*/  R2UR UR15, R4 ;  /* 0x00000000040f72ca */ /* 0x001fe400000e0000 */
[----:B------:R-:W-:-:S03]  /*0430*/  LEA.HI R3, R3, R2, RZ, 0x2 ;  /* 0x0000000203037211 */ /* 0x000fc600078f10ff */
[----:B------:R-:W-:Y:S01]  /*0440*/  VOTEU.ALL UP0, P0 ;  /* 0x00000000003f7886 */ /* 0x000fe20000000000 */
[----:B------:R-:W-:-:S03]  /*0450*/  LOP3.LUT R3, R3, 0xfffffffc, RZ, 0xc0, !PT ;  /* 0xfffffffc03037812 */ /* 0x000fc600078ec0ff */
[----:B------:R-:W-:Y:S01]  /*0460*/  VOTEU.ALL UP1, P1 ;  /* 0x00000000003f7886 */ /* 0x000fe20000820000 */
[----:B------:R-:W0:Y:S01]  /*0470*/  @!UP0 S2UR UR7, SR_CgaCtaId ;  /* 0x00000000000789c3 */ /* 0x000e220000008800 */
[----:B------:R-:W-:Y:S01]  /*0480*/  @!UP0 UMOV UR6, 0x400 ;  /* 0x0000040000068882 */ /* 0x000fe20000000000 */
[----:B------:R-:W-:-:S04]  /*0490*/  @!UP0 UIADD3 UR4, -UR4, 0x100000, URZ ;  /* 0x0010000004048890 */ /* 0x000fc8000fffe13f */
[----:B------:R-:W-:Y:S02]  /*04a0*/  @!UP0 USHF.L.U32 UR5, UR4, 0xb, URZ ;  /* 0x0000000b04058899 */ /* 0x000fe4000800063f */
[----:B------:R-:W-:Y:S01]  /*04b0*/  @!UP0 USHF.L.U32 UR4, UR4, 0x1, URZ ;  /* 0x0000000104048899 */ /* 0x000fe2000800063f */
[----:B------:R-:W-:Y:S01]  /*04c0*/  IMAD.IADD R20, R2, 0x1, -R3 ;  /* 0x0000000102147824 */ /* 0x000fe200078e0a03 */
[----:B------:R-:W-:Y:S01]  /*04d0*/  @!UP1 UMOV UR9, 0x400 ;  /* 0x0000040000099882 */ /* 0x000fe20000000000 */
[----:B------:R-:W-:Y:S01]  /*04e0*/  VOTEU.ALL UP2, P1 ;  /* 0x00000000003f7886 */ /* 0x000fe20000840000 */
[----:B------:R-:W-:Y:S01]  /*04f0*/  VOTEU.ALL UP3, P1 ;  /* 0x00000000003f7886 */ /* 0x000fe20000860000 */
[----:B------:R-:W-:Y:S01]  /*0500*/  VOTEU.ALL UP4, P1 ;  /* 0x00000000003f7886 */ /* 0x000fe20000880000 */
[----:B------:R-:W1:Y:S01]  /*0510*/  @!UP1 S2UR UR10, SR_CgaCtaId ;  /* 0x00000000000a99c3 */ /* 0x000e620000008800 */
[----:B------:R-:W-:Y:S01]  /*0520*/  VOTEU.ALL UP5, P1 ;  /* 0x00000000003f7886 */ /* 0x000fe200008a0000 */
[----:B0-----:R-:W-:-:S02]  /*0530*/  @!UP0 ULEA UR8, UR7, UR6, 0x18 ;  /* 0x0000000607088291 */ /* 0x001fc4000f8ec03f */
[----:B------:R-:W-:-:S04]  /*0540*/  @!UP1 UIADD3 UR6, -UR11, 0x100000, URZ ;  /* 0x001000000b069890 */ /* 0x000fc8000fffe13f */
[----:B------:R-:W-:Y:S02]  /*0550*/  @!UP1 USHF.L.U32 UR7, UR6, 0xb, URZ ;  /* 0x0000000b06079899 */ /* 0x000fe4000800063f */
[----:B------:R-:W-:Y:S01]  /*0560*/  @!UP1 USHF.L.U32 UR6, UR6, 0x1, URZ ;  /* 0x0000000106069899 */ /* 0x000fe2000800063f */
[----:B------:R-:W-:Y:S01]  /*0570*/  VOTEU.ALL UP0, P0 ;  /* 0x00000000003f7886 */ /* 0x000fe20000000000 */
[----:B-1----:R-:W-:Y:S01]  /*0580*/  @!UP1 ULEA UR9, UR10, UR9, 0x18 ;  /* 0x000000090a099291 */ /* 0x002fe2000f8ec03f */
[----:B------:R-:W-:Y:S02]  /*0590*/  VOTEU.ALL UP1, P0 ;  /* 0x00000000003f7886 */ /* 0x000fe40000020000 */
[----:B------:R-:W-:Y:S01]  /*05a0*/  ULDC.64 UR10, c[0x0][0x598] ;  /* 0x00016600000a7ab9 */ /* 0x000fe20000000a00 */
[----:B------:R-:W-:Y:S01]  /*05b0*/  ISETP.NE.AND P0, PT, R20, 0x3, PT ;  /* 0x000000031400780c */ /* 0x000fe20003f05270 */
[----:B------:R-:W0:Y:S02]  /*05c0*/  FENCE.VIEW.ASYNC.S ;  /* 0x00000000000073c6 */ /* 0x000e240000000000 */
[----:B0-----:R0:W3:Y:S01]  /*05d0*/  @!UP0 SYNCS.EXCH.64 URZ, [UR8+0x80], UR4 ;  /* 0x00008004083f85b2 */ /* 0x0010e20008000100 */
[----:B------:R-:W-:-:S02]  /*05e0*/  ISETP.NE.U32.AND P1, PT, RZ, UR10, PT ;  /* 0x0000000aff007c0c */ /* 0x000fc4000bf25070 */
[----:B------:R-:W-:Y:S02]  /*05f0*/  ISETP.EQ.OR P0, PT, R20, RZ, !P0 ;  /* 0x000000ff1400720c */ /* 0x000fe40004702670 */
[----:B------:R-:W-:Y:S02]  /*0600*/  ISETP.NE.AND.EX P1, PT, RZ, UR11, PT, P1 ;  /* 0x0000000bff007c0c */ /* 0x000fe4000bf25310 */
[----:B------:R-:W-:-:S04]  /*0610*/  ISETP.EQ.AND P0, PT, R5, RZ, P0 ;  /* 0x000000ff0500720c */ /* 0x000fc80000702270 */
[----:B------:R-:W-:-:S04]  /*0620*/  SEL R7, RZ, 0x1, !P0 ;  /* 0x00000001ff077807 */ /* 0x000fc80004000000 */
[----:B------:R-:W-:Y:S01]  /*0630*/  SEL R7, R7, 0x2, P3 ;  /* 0x0000000207077807 */ /* 0x000fe20001800000 */
[----:B------:R0:W3:Y:S01]  /*0640*/  @!UP1 SYNCS.EXCH.64 URZ, [UR8+0x88], UR4 ;  /* 0x00008804083f95b2 */ /* 0x0000e20008000100 */
[----:B------:R-:W-:Y:S01]  /*0650*/  NOP ;  /* 0x0000000000007918 */ /* 0x000fe20000000000 */
[----:B------:R0:W3:Y:S01]  /*0660*/  @!UP2 SYNCS.EXCH.64 URZ, [UR9+0x60], UR6 ;  /* 0x00006006093fa5b2 */ /* 0x0000e20008000100 */
[----:B------:R0:W3:Y:S01]  /*0670*/  @!UP3 SYNCS.EXCH.64 URZ, [UR9+0x68], UR6 ;  /* 0x00006806093fb5b2 */ /* 0x0000e20008000100 */
[----:B------:R0:W3:Y:S01]  /*0680*/  @!UP4 SYNCS.EXCH.64 URZ, [UR9+0x70], UR6 ;  /* 0x00007006093fc5b2 */ /* 0x0000e20008000100 */
[----:B------:R0:W3:Y:S01]  /*0690*/  @!UP5 SYNCS.EXCH.64 URZ, [UR9+0x78], UR6 ;  /* 0x00007806093fd5b2 */ /* 0x0000e20008000100 */
[----:B------:R-:W-:Y:S01]  /*06a0*/  NOP ;  /* 0x0000000000007918 */ /* 0x000fe20000000000 */
[----:B---34-:R-:W-:Y:S06]  /*06b0*/  BAR.SYNC.DEFER_BLOCKING 0x0 ;  /* 0x0000000000007b1d */ /* 0x018fec0000010000 */
[----:B0-----:R-:W-:Y:S05]  /*06c0*/  @!P1 BRA `(.L_x_3) ;  /* 0x00000000001c9947 */ /* 0x001fea0003800000 */
[----:B------:R-:W0:Y:S02]  /*06d0*/  LDC.64 R2, c[0x0][0x598] ;  /* 0x00016600ff027b82 */ /* 0x000e240000000a00 */
[----:B0-----:R-:W2:Y:S02]  /*06e0*/  LDG.E.64 R2, desc[UR20][R2.64] ;  /* 0x0000001402027981 */ /* 0x001ea4000c1e1b00 */
[----:B--2---:R-:W-:-:S04]  /*06f0*/  ISETP.NE.U32.AND P0, PT, R2, RZ, PT ;  /* 0x000000ff0200720c */ /* 0x004fc80003f05070 */
[----:B------:R-:W-:-:S13]  /*0700*/  ISETP.NE.AND.EX P0, PT, R3, RZ, PT, P0 ;  /* 0x000000ff0300720c */ /* 0x000fda0003f05300 */
[----:B------:R-:W-:Y:S05]  /*0710*/  @!P0 BRA `(.L_x_3) ;  /* 0x0000000000088947 */ /* 0x000fea0003800000 */
[----:B------:R2:W5:Y:S01]  /*0720*/  LD.E R12, desc[UR20][R2.64] ;  /* 0x00000014020c7980 */ /* 0x000562000c101900 */
[----:B------:R-:W-:Y:S05]  /*0730*/  BRA `(.L_x_4) ;  /* 0x0000000000207947 */ /* 0x000fea0003800000 */
.L_x_3:
[----:B------:R-:W-:Y:S02]  /*0740*/  ULDC.64 UR4, c[0x0][0x588] ;  /* 0x0001620000047ab9 */ /* 0x000fe40000000a00 */
[----:B------:R-:W-:-:S04]  /*0750*/  ISETP.NE.U32.AND P0, PT, RZ, UR4, PT ;  /* 0x00000004ff007c0c */ /* 0x000fc8000bf05070 */
[----:B------:R-:W-:-:S13]  /*0760*/  ISETP.NE.AND.EX P0, PT, RZ, UR5, PT, P0 ;  /* 0x00000005ff007c0c */ /* 0x000fda000bf05300 */
[----:B------:R-:W-:Y:S05]  /*0770*/  @!P0 BRA `(.L_x_5) ;  /* 0x00000000000c8947 */ /* 0x000fea0003800000 */
[----:B------:R-:W0:Y:S02]  /*0780*/  LDC.64 R12, c[0x0][0x588] ;  /* 0x00016200ff0c7b82 */ /* 0x000e240000000a00 */
[----:B0-----:R1:W5:Y:S01]  /*0790*/  LDG.E R12, desc[UR20][R12.64] ;  /* 0x000000140c0c7981 */ /* 0x001362000c1e1900 */
[----:B------:R-:W-:Y:S05]  /*07a0*/  BRA `(.L_x_4) ;  /* 0x0000000000047947 */ /* 0x000fea0003800000 */
.L_x_5:
[----:B------:R-:W0:Y:S02]  /*07b0*/  LDC R12, c[0x0][0x580] ;  /* 0x00016000ff0c7b82 */ /* 0x000e240000000800 */
.L_x_4:
[----:B------:R-:W-:Y:S02]  /*07c0*/  ULDC.64 UR4, c[0x0][0x5a0] ;  /* 0x0001680000047ab9 */ /* 0x000fe40000000a00 */
[----:B------:R-:W-:-:S04]  /*07d0*/  ISETP.NE.U32.AND P0, PT, RZ, UR4, PT ;  /* 0x00000004ff007c0c */ /* 0x000fc8000bf05070 */
[----:B------:R-:W-:-:S13]  /*07e0*/  ISETP.NE.AND.EX P0, PT, RZ, UR5, PT, P0 ;  /* 0x00000005ff007c0c */ /* 0x000fda000bf05300 */
[----:B------:R-:W-:Y:S05]  /*07f0*/  @!P0 BRA `(.L_x_6) ;  /* 0x00000000001c8947 */ /* 0x000fea0003800000 */
[----:B--2---:R-:W2:Y:S02]  /*0800*/  LDC.64 R2, c[0x0][0x5a0] ;  /* 0x00016800ff027b82 */ /* 0x004ea40000000a00 */
[----:B--2---:R-:W2:Y:S02]  /*0810*/  LDG.E.64 R2, desc[UR20][R2.64] ;  /* 0x0000001402027981 */ /* 0x004ea4000c1e1b00 */
[----:B--2---:R-:W-:-:S04]  /*0820*/  ISETP.NE.U32.AND P0, PT, R2, RZ, PT ;  /* 0x000000ff0200720c */ /* 0x004fc80003f05070 */
[----:B------:R-:W-:-:S13]  /*0830*/  ISETP.NE.AND.EX P0, PT, R3, RZ, PT, P0 ;  /* 0x000000ff0300720c */ /* 0x000fda0003f05300 */
[----:B------:R-:W-:Y:S05]  /*0840*/  @!P0 BRA `(.L_x_6) ;  /* 0x0000000000088947 */ /* 0x000fea0003800000 */
[----:B-1----:R4:W5:Y:S01]  /*0850*/  LD.E R13, desc[UR20][R2.64] ;  /* 0x00000014020d7980 */ /* 0x002962000c101900 */
[----:B------:R-:W-:Y:S05]  /*0860*/  BRA `(.L_x_7) ;  /* 0x0000000000207947 */ /* 0x000fea0003800000 */
.L_x_6:
[----:B------:R-:W-:Y:S02]  /*0870*/  ULDC.64 UR4, c[0x0][0x590] ;  /* 0x0001640000047ab9 */ /* 0x000fe40000000a00 */
[----:B------:R-:W-:-:S04]  /*0880*/  ISETP.NE.U32.AND P0, PT, RZ, UR4, PT ;  /* 0x00000004ff007c0c */ /* 0x000fc8000bf05070 */
[----:B------:R-:W-:-:S13]  /*0890*/  ISETP.NE.AND.EX P0, PT, RZ, UR5, PT, P0 ;  /* 0x00000005ff007c0c */ /* 0x000fda000bf05300 */
[----:B------:R-:W-:Y:S05]  /*08a0*/  @!P0 BRA `(.L_x_8) ;  /* 0x00000000000c8947 */ /* 0x000fea0003800000 */
[----:B--2---:R-:W1:Y:S02]  /*08b0*/  LDC.64 R2, c[0x0][0x590] ;  /* 0x00016400ff027b82 */ /* 0x004e640000000a00 */
[----:B-1----:R3:W5:Y:S01]  /*08c0*/  LDG.E R13, desc[UR20][R2.64] ;  /* 0x00000014020d7981 */ /* 0x002762000c1e1900 */
[----:B------:R-:W-:Y:S05]  /*08d0*/  BRA `(.L_x_7) ;  /* 0x0000000000047947 */ /* 0x000fea0003800000 */
.L_x_8:
[----:B-1----:R-:W1:Y:S02]  /*08e0*/  LDC R13, c[0x0][0x584] ;  /* 0x00016100ff0d7b82 */ /* 0x002e640000000800 */
.L_x_7:
[----:B------:R-:W0:Y:S01]  /*08f0*/  LDC R0, c[0x0][0x65c] ;  /* 0x00019700ff007b82 */ /* 0x000e220000000800 */
[----:B------:R-:W2:Y:S01]  /*0900*/  S2R R21, SR_CTAID.Y ;  /* 0x0000000000157919 */ /* 0x000ea20000002600 */
[----:B------:R-:W-:Y:S01]  /*0910*/  ULDC UR8, c[0x0][0x28c] ;  /* 0x0000a30000087ab9 */ /* 0x000fe20000000800 */
[----:B------:R-:W-:Y:S01]  /*0920*/  ISETP.NE.AND P0, PT, R5, 0x2, PT ;  /* 0x000000020500780c */ /* 0x000fe20003f05270 */
[----:B------:R-:W-:Y:S01]  /*0930*/  UIADD3 UR8, UR8, 0x1f, URZ ;  /* 0x0000001f08087890 */ /* 0x000fe2000fffe03f */
[----:B------:R-:W1:Y:S01]  /*0940*/  S2R R14, SR_CTAID.X ;  /* 0x00000000000e7919 */ /* 0x000e620000002500 */
[----:B------:R-:W-:Y:S01]  /*0950*/  UMOV UR5, URZ ;  /* 0x0000003f00057c82 */ /* 0x000fe20008000000 */
[----:B------:R-:W-:Y:S01]  /*0960*/  UMOV UR4, URZ ;  /* 0x0000003f00047c82 */ /* 0x000fe20008000000 */
[----:B------:R-:W-:-:S04]  /*0970*/  USHF.R.S32.HI UR9, URZ, 0x1f, UR8 ;  /* 0x0000001f3f097899 */ /* 0x000fc80008011408 */
[----:B------:R-:W-:-:S04]  /*0980*/  ULEA.HI UR9, UR9, UR8, URZ, 0x5 ;  /* 0x0000000809097291 */ /* 0x000fc8000f8f283f */
[----:B------:R-:W-:Y:S01]  /*0990*/  USHF.R.S32.HI UR13, URZ, 0x5, UR9 ;  /* 0x000000053f0d7899 */ /* 0x000fe20008011409 */
[----:B0-----:R-:W-:-:S13]  /*09a0*/  ISETP.NE.AND P4, PT, R0, 0x1, PT ;  /* 0x000000010000780c */ /* 0x001fda0003f85270 */
[----:B------:R-:W1:Y:S01]  /*09b0*/  @P4 LDC R15, c[0x0][0x10] ;  /* 0x00000400ff0f4b82 */ /* 0x000e620000000800 */
[----:B--234-:R-:W-:Y:S02]  /*09c0*/  @P4 IMAD.MOV.U32 R2, RZ, RZ, R21 ;  /* 0x000000ffff024224 */ /* 0x01cfe400078e0015 */
[----:B------:R-:W-:Y:S02]  /*09d0*/  @P4 IMAD.MOV.U32 R3, RZ, RZ, RZ ;  /* 0x000000ffff034224 */ /* 0x000fe400078e00ff */
[----:B------:R-:W-:-:S03]  /*09e0*/  @P4 IMAD.MOV.U32 R5, RZ, RZ, RZ ;  /* 0x000000ffff054224 */ /* 0x000fc600078e00ff */
[----:B------:R-:W0:Y:S01]  /*09f0*/  @!P4 LDC R9, c[0x0][0xc] ;  /* 0x00000300ff09cb82 */ /* 0x000e220000000800 */
[----:B------:R-:W-:Y:S01]  /*0a00*/  ULDC UR6, c[0x0][0xc] ;  /* 0x0000030000067ab9 */ /* 0x000fe20000000800 */
[----:B------:R-:W-:Y:S02]  /*0a10*/  ULDC UR7, c[0x0][0x10] ;  /* 0x0000040000077ab9 */ /* 0x000fe40000000800 */
[----:B------:R-:W-:-:S04]  /*0a20*/  UIMAD.WIDE.U32 UR6, UR6, UR7, URZ ;  /* 0x00000007060672a5 */ /* 0x000fc8000f8e003f */
[----:B------:R-:W2:Y:S01]  /*0a30*/  LDC R8, c[0x0][0x14] ;  /* 0x00000500ff087b82 */ /* 0x000ea20000000800 */
[----:B-1----:R-:W-:-:S04]  /*0a40*/  @P4 IMAD.WIDE.U32 R2, R14, R15, R2 ;  /* 0x0000000f0e024225 */ /* 0x002fc800078e0002 */
[----:B------:R-:W-:Y:S02]  /*0a50*/  IMAD.MOV.U32 R15, RZ, RZ, RZ ;  /* 0x000000ffff0f7224 */ /* 0x000fe400078e00ff */
[----:B------:R-:W-:Y:S02]  /*0a60*/  @P4 IMAD.IADD R3, R3, 0x1, R5 ;  /* 0x0000000103034824 */ /* 0x000fe400078e0205 */
[----:B0-----:R-:W-:-:S04]  /*0a70*/  @!P4 IMAD.WIDE.U32 R4, R9, R21, R14 ;  /* 0x000000150904c225 */ /* 0x001fc800078e000e */
[----:B------:R-:W-:Y:S02]  /*0a80*/  @!P4 IMAD.MOV.U32 R2, RZ, RZ, R4 ;  /* 0x000000ffff02c224 */ /* 0x000fe400078e0004 */
[----:B------:R-:W-:Y:S02]  /*0a90*/  @!P4 IMAD.MOV.U32 R3, RZ, RZ, R5 ;  /* 0x000000ffff03c224 */ /* 0x000fe400078e0005 */
[C---:B--2---:R-:W-:Y:S02]  /*0aa0*/  IMAD R17, R8.reuse, UR7, RZ ;  /* 0x0000000708117c24 */ /* 0x044fe4000f8e02ff */
[----:B------:R-:W-:Y:S01]  /*0ab0*/  IMAD.WIDE.U32 R8, R8, UR6, RZ ;  /* 0x0000000608087c25 */ /* 0x000fe2000f8e00ff */
[----:B------:R-:W-:-:S03]  /*0ac0*/  ULDC.64 UR6, c[0x0][0x650] ;  /* 0x0001940000067ab9 */ /* 0x000fc60000000a00 */
[----:B------:R-:W-:Y:S01]  /*0ad0*/  IMAD.IADD R0, R9, 0x1, R17 ;  /* 0x0000000109007824 */ /* 0x000fe200078e0211 */
[----:B------:R-:W-:Y:S06]  /*0ae0*/  @P0 BRA `(.L_x_9) ;  /* 0x0000000000200947 */ /* 0x000fec0003800000 */
[----:B------:R-:W-:Y:S01]  /*0af0*/  UISETP.GE.U32.AND UP0, UPT, UR13, 0x5, UPT ;  /* 0x000000050d00788c */ /* 0x000fe2000bf06070 */
[----:B------:R-:W-:Y:S01]  /*0b00*/  IADD3 R2, P0, R2, R8, RZ ;  /* 0x0000000802027210 */ /* 0x000fe20007f1e0ff */
[----:B------:R-:W-:-:S04]  /*0b10*/  UIMAD.WIDE.U32 UR4, UR13, -0x33333333, URZ ;  /* 0xcccccccd0d0478a5 */ /* 0x000fc8000f8e003f */
[----:B------:R-:W-:Y:S01]  /*0b20*/  USHF.R.U32.HI UR5, URZ, 0x2, UR5 ;  /* 0x000000023f057899 */ /* 0x000fe20008011605 */
[----:B------:R-:W-:Y:S02]  /*0b30*/  IMAD.X R3, R0, 0x1, R3, P0 ;  /* 0x0000000100037824 */ /* 0x000fe400000e0603 */
[----:B------:R-:W-:Y:S02]  /*0b40*/  UMOV UR4, URZ ;  /* 0x0000003f00047c82 */ /* 0x000fe40008000000 */
[----:B------:R-:W-:Y:S02]  /*0b50*/  @UP0 ULOP3.LUT UR4, UR5, 0x1, URZ, 0xc0, !UPT ;  /* 0x0000000105040892 */ /* 0x000fe4000f8ec03f */
[----:B------:R-:W-:-:S12]  /*0b60*/  UIMAD UR5, UR5, -0x5, UR13 ;  /* 0xfffffffb050578a4 */ /* 0x000fd8000f8e020d */
.L_x_9:
[----:B------:R-:W-:Y:S01]  /*0b70*/  ISETP.GE.U32.AND P0, PT, R2, UR6, PT ;  /* 0x0000000602007c0c */ /* 0x000fe2000bf06070 */
[----:B------:R-:W-:Y:S01]  /*0b80*/  IMAD.MOV.U32 R6, RZ, RZ, -0x1 ;  /* 0xffffffffff067424 */ /* 0x000fe200078e00ff */
[----:B------:R-:W-:Y:S01]  /*0b90*/  PRMT R16, RZ, 0x7610, R16 ;  /* 0x00007610ff107816 */ /* 0x000fe20000000010 */
[----:B------:R-:W-:Y:S01]  /*0ba0*/  IMAD.MOV.U32 R4, RZ, RZ, -0x1 ;  /* 0xffffffffff047424 */ /* 0x000fe200078e00ff */
[----:B------:R-:W-:Y:S01]  /*0bb0*/  ISETP.GE.U32.AND.EX P0, PT, R3, UR7, PT, P0 ;  /* 0x0000000703007c0c */ /* 0x000fe2000bf06100 */
[----:B------:R-:W-:-:S12]  /*0bc0*/  IMAD.MOV.U32 R5, RZ, RZ, -0x1 ;  /* 0xffffffffff057424 */ /* 0x000fd800078e00ff */
[----:B------:R-:W-:Y:S05]  /*0bd0*/  @P0 BRA `(.L_x_10) ;  /* 0x00000004005c0947 */ /* 0x000fea0003800000 */
[----:B------:R-:W0:Y:S01]  /*0be0*/  LDC.64 R24, c[0x0][0x628] ;  /* 0x00018a00ff187b82 */ /* 0x000e220000000a00 */
[----:B------:R-:W-:Y:S02]  /*0bf0*/  IMAD.MOV.U32 R4, RZ, RZ, R2 ;  /* 0x000000ffff047224 */ /* 0x000fe400078e0002 */
[----:B------:R-:W-:-:S05]  /*0c00*/  IMAD.MOV.U32 R5, RZ, RZ, R3 ;  /* 0x000000ffff057224 */ /* 0x000fca00078e0003 */
[----:B------:R-:W1:Y:S08]  /*0c10*/  LDC R6, c[0x0][0x630] ;  /* 0x00018c00ff067b82 */ /* 0x000e700000000800 */
[----:B------:R-:W2:Y:S01]  /*0c20*/  LDC.64 R26, c[0x0][0x620] ;  /* 0x00018800ff1a7b82 */ /* 0x000ea20000000a00 */
[----:B0-----:R-:W-:-:S04]  /*0c30*/  ISETP.NE.U32.AND P0, PT, R24, RZ, PT ;  /* 0x000000ff1800720c */ /* 0x001fc80003f05070 */
[----:B------:R-:W-:-:S13]  /*0c40*/  ISETP.NE.AND.EX P0, PT, R25, RZ, PT, P0 ;  /* 0x000000ff1900720c */ /* 0x000fda0003f05300 */
[----:B-12---:R-:W-:Y:S05]  /*0c50*/  @!P0 BRA `(.L_x_11) ;  /* 0x0000000000288947 */ /* 0x006fea0003800000 */
[----:B------:R-:W0:Y:S02]  /*0c60*/  LDC R19, c[0x0][0x634] ;  /* 0x00018d00ff137b82 */ /* 0x000e240000000800 */
[----:B0-----:R-:W-:-:S05]  /*0c70*/  IADD3 R19, P0, R2, R19, RZ ;  /* 0x0000001302137210 */ /* 0x001fca0007f1e0ff */
[----:B------:R-:W-:-:S04]  /*0c80*/  IMAD.X R23, RZ, RZ, R3, P0 ;  /* 0x000000ffff177224 */ /* 0x000fc800000e0603 */
[----:B------:R-:W-:-:S04]  /*0c90*/  IMAD.WIDE.U32 R4, R23, R24, RZ ;  /* 0x0000001817047225 */ /* 0x000fc800078e00ff */
[----:B------:R-:W-:-:S04]  /*0ca0*/  IMAD.WIDE.U32 R16, P0, R19, R25, R4 ;  /* 0x0000001913107225 */ /* 0x000fc80007800004 */
[----:B------:R-:W-:-:S04]  /*0cb0*/  IMAD.WIDE.U32 R4, R19, R24, RZ ;  /* 0x0000001813047225 */ /* 0x000fc800078e00ff */
[----:B------:R-:W-:Y:S01]  /*0cc0*/  IMAD.X R19, RZ, RZ, RZ, P0 ;  /* 0x000000ffff137224 */ /* 0x000fe200000e06ff */
[----:B------:R-:W-:Y:S01]  /*0cd0*/  IADD3 RZ, P0, R5, R16, RZ ;  /* 0x0000001005ff7210 */ /* 0x000fe20007f1e0ff */
[----:B------:R-:W-:-:S04]  /*0ce0*/  IMAD.MOV.U32 R18, RZ, RZ, R17 ;  /* 0x000000ffff127224 */ /* 0x000fc800078e0011 */
[----:B------:R-:W-:-:S08]  /*0cf0*/  IMAD.WIDE.U32.X R4, R23, R25, R18, P0 ;  /* 0x0000001917047225 */ /* 0x000fd000000e0412 */
.L_x_11:
[--C-:B------:R-:W-:Y:S01]  /*0d00*/  SHF.R.U64 R32, R4, R6, R5.reuse ;  /* 0x0000000604207219 */ /* 0x100fe20000001205 */
[----:B------:R-:W0:Y:S01]  /*0d10*/  LDC.64 R28, c[0x0][0x640] ;  /* 0x00019000ff1c7b82 */ /* 0x000e220000000a00 */
[----:B------:R-:W-:Y:S01]  /*0d20*/  I2FP.F32.U32 R4, R14 ;  /* 0x0000000e00047245 */ /* 0x000fe20000201000 */
[----:B------:R-:W-:Y:S01]  /*0d30*/  ULDC UR6, c[0x0][0x150] ;  /* 0x0000540000067ab9 */ /* 0x000fe20000000800 */
[----:B------:R-:W-:Y:S02]  /*0d40*/  SHF.R.U32.HI R5, RZ, R6, R5 ;  /* 0x00000006ff057219 */ /* 0x000fe40000011605 */
[----:B------:R-:W-:Y:S01]  /*0d50*/  IADD3 R17, P0, RZ, -R32, RZ ;  /* 0x80000020ff117210 */ /* 0x000fe20007f1e0ff */
[----:B------:R-:W-:Y:S01]  /*0d60*/  FMUL R6, R4, UR6 ;  /* 0x0000000604067c20 */ /* 0x000fe20008400000 */
[----:B------:R-:W-:Y:S01]  /*0d70*/  ULDC UR6, c[0x0][0x154] ;  /* 0x0000550000067ab9 */ /* 0x000fe20000000800 */
[----:B------:R-:W1:Y:S02]  /*0d80*/  LDC R18, c[0x0][0x618] ;  /* 0x00018600ff127b82 */ /* 0x000e640000000800 */
[----:B------:R-:W-:-:S02]  /*0d90*/  IMAD.X R19, RZ, RZ, ~R5, P0 ;  /* 0x000000ffff137224 */ /* 0x000fc400000e0e05 */
[----:B------:R-:W2:Y:S01]  /*0da0*/  F2I.U32.TRUNC.NTZ R6, R6 ;  /* 0x0000000600067305 */ /* 0x000ea2000020f000 */
[----:B------:R-:W-:-:S03]  /*0db0*/  IMAD.WIDE.U32 R4, R17, R26, R2 ;  /* 0x0000001a11047225 */ /* 0x000fc600078e0002 */
[----:B------:R-:W3:Y:S01]  /*0dc0*/  LDC R15, c[0x0][0x144] ;  /* 0x00005100ff0f7b82 */ /* 0x000ee20000000800 */
[----:B------:R-:W-:-:S04]  /*0dd0*/  IMAD R16, R19, R26, RZ ;  /* 0x0000001a13107224 */ /* 0x000fc800078e02ff */
[----:B------:R-:W-:-:S03]  /*0de0*/  IMAD R17, R17, R27, R16 ;  /* 0x0000001b11117224 */ /* 0x000fc600078e0210 */
[----:B------:R-:W4:Y:S01]  /*0df0*/  LDC R22, c[0x0][0x608] ;  /* 0x00018200ff167b82 */ /* 0x000f220000000800 */
[----:B------:R-:W-:Y:S01]  /*0e00*/  IMAD.IADD R17, R5, 0x1, R17 ;  /* 0x0000000105117824 */ /* 0x000fe200078e0211 */
[----:B0-----:R-:W-:Y:S01]  /*0e10*/  ISETP.NE.U32.AND P0, PT, R28, RZ, PT ;  /* 0x000000ff1c00720c */ /* 0x001fe20003f05070 */
[----:B--2---:R-:W-:-:S03]  /*0e20*/  IMAD.MOV R5, RZ, RZ, -R6 ;  /* 0x000000ffff057224 */ /* 0x004fc600078e0a06 */
[----:B------:R-:W-:Y:S02]  /*0e30*/  ISETP.NE.AND.EX P0, PT, R29, RZ, PT, P0 ;  /* 0x000000ff1d00720c */ /* 0x000fe40003f05300 */
[----:B------:R-:W0:Y:S01]  /*0e40*/  LDC R19, c[0x0][0x658] ;  /* 0x00019600ff137b82 */ /* 0x000e220000000800 */
[-CC-:B-1----:R-:W-:Y:S02]  /*0e50*/  SHF.R.U64 R26, R4, R18.reuse, R17.reuse ;  /* 0x00000012041a7219 */ /* 0x182fe40000001211 */
[----:B------:R-:W-:Y:S02]  /*0e60*/  I2FP.F32.U32 R4, R21 ;  /* 0x0000001500047245 */ /* 0x000fe40000201000 */
[----:B------:R-:W-:Y:S01]  /*0e70*/  SHF.R.U32.HI R17, RZ, R18, R17 ;  /* 0x00000012ff117219 */ /* 0x000fe20000011611 */
[----:B------:R-:W-:Y:S02]  /*0e80*/  IMAD.MOV.U32 R18, RZ, RZ, 0x1 ;  /* 0x00000001ff127424 */ /* 0x000fe400078e00ff */
[----:B------:R-:W1:Y:S01]  /*0e90*/  LDC R24, c[0x0][0x148] ;  /* 0x00005200ff187b82 */ /* 0x000e620000000800 */
[----:B---3--:R-:W-:-:S02]  /*0ea0*/  IMAD R6, R15, R5, R14 ;  /* 0x000000050f067224 */ /* 0x008fc400078e020e */
[----:B------:R-:W-:Y:S01]  /*0eb0*/  FMUL R5, R4, UR6 ;  /* 0x0000000604057c20 */ /* 0x000fe20008400000 */
[----:B------:R-:W-:-:S04]  /*0ec0*/  IMAD.MOV.U32 R4, RZ, RZ, -0x1 ;  /* 0xffffffffff047424 */ /* 0x000fc800078e00ff */
[----:B------:R-:W2:Y:S01]  /*0ed0*/  LDC R25, c[0x0][0x600] ;  /* 0x00018000ff197b82 */ /* 0x000ea20000000800 */
[-CC-:B----4-:R-:W-:Y:S02]  /*0ee0*/  SHF.R.U64 R34, R26, R22.reuse, R17.reuse ;  /* 0x000000161a227219 */ /* 0x190fe40000001211 */
[----:B------:R-:W-:Y:S02]  /*0ef0*/  SHF.R.U32.HI R14, RZ, R22, R17 ;  /* 0x00000016ff0e7219 */ /* 0x000fe40000011611 */
[----:B------:R3:W4:Y:S03]  /*0f00*/  F2I.U32.TRUNC.NTZ R22, R5 ;  /* 0x0000000500167305 */ /* 0x000726000020f000 */
[----:B------:R-:W1:Y:S01]  /*0f10*/  LDC R27, c[0x0][0x648] ;  /* 0x00019200ff1b7b82 */ /* 0x000e620000000800 */
[-C--:B0-----:R-:W-:Y:S02]  /*0f20*/  SHF.R.U64 R36, R34, R19.reuse, R14 ;  /* 0x0000001322247219 */ /* 0x081fe4000000120e */
[----:B------:R-:W-:-:S02]  /*0f30*/  SHF.L.U32 R4, R4, R19, RZ ;  /* 0x0000001304047219 */ /* 0x000fc400000006ff */
[-C--:B------:R-:W-:Y:S02]  /*0f40*/  SHF.R.U32.HI R14, RZ, R19.reuse, R14 ;  /* 0x00000013ff0e7219 */ /* 0x080fe4000001160e */
[----:B------:R-:W-:Y:S01]  /*0f50*/  SHF.L.U32 R18, R18, R19, RZ ;  /* 0x0000001312127219 */ /* 0x000fe200000006ff */
[----:B------:R-:W0:Y:S01]  /*0f60*/  LDC R31, c[0x0][0x638] ;  /* 0x00018e00ff1f7b82 */ /* 0x000e220000000800 */
[----:B------:R-:W-:Y:S01]  /*0f70*/  LOP3.LUT R19, RZ, R4, RZ, 0x33, !PT ;  /* 0x00000004ff137212 */ /* 0x000fe200078e33ff */
[----:B------:R-:W-:Y:S02]  /*0f80*/  IMAD.MOV.U32 R4, RZ, RZ, R36 ;  /* 0x000000ffff047224 */ /* 0x000fe400078e0024 */
[----:B---3--:R-:W-:-:S04]  /*0f90*/  IMAD.MOV.U32 R5, RZ, RZ, R14 ;  /* 0x000000ffff057224 */ /* 0x008fc800078e000e */
[----:B------:R-:W3:Y:S01]  /*0fa0*/  LDC R30, c[0x0][0x610] ;  /* 0x00018400ff1e7b82 */ /* 0x000ee20000000800 */
[----:B----4-:R-:W-:Y:S05]  /*0fb0*/  @!P0 BRA `(.L_x_12) ;  /* 0x0000000000288947 */ /* 0x010fea0003800000 */
[----:B------:R-:W4:Y:S02]  /*0fc0*/  LDC R17, c[0x0][0x64c] ;  /* 0x00019300ff117b82 */ /* 0x000f240000000800 */
[----:B----4-:R-:W-:-:S05]  /*0fd0*/  IADD3 R17, P0, R36, R17, RZ ;  /* 0x0000001124117210 */ /* 0x010fca0007f1e0ff */
        /* <DEDUP_REMOVED lines=8> */
.L_x_12:
[----:B-1----:R-:W-:Y:S01]  /*1060*/  SHF.R.U64 R4, R4, R27, R5 ;  /* 0x0000001b04047219 */ /* 0x002fe20000001205 */
[----:B--2---:R-:W-:Y:S01]  /*1070*/  VIADD R5, R25, 0xffffffff ;  /* 0xffffffff19057836 */ /* 0x004fe20000000000 */
[----:B------:R-:W-:Y:S01]  /*1080*/  LOP3.LUT R19, R34, R19, RZ, 0xc0, !PT ;  /* 0x0000001322137212 */ /* 0x000fe200078ec0ff */
[----:B------:R-:W-:Y:S02]  /*1090*/  IMAD.MOV R22, RZ, RZ, -R22 ;  /* 0x000000ffff167224 */ /* 0x000fe400078e0a16 */
[----:B------:R-:W-:Y:S01]  /*10a0*/  IMAD.MOV R14, RZ, RZ, -R4 ;  /* 0x000000ffff0e7224 */ /* 0x000fe200078e0a04 */
[----:B------:R-:W-:Y:S01]  /*10b0*/  LOP3.LUT R5, R26, R5, RZ, 0xc0, !PT ;  /* 0x000000051a057212 */ /* 0x000fe200078ec0ff */
[----:B------:R-:W-:Y:S02]  /*10c0*/  IMAD R19, R18, R4, R19 ;  /* 0x0000000412137224 */ /* 0x000fe400078e0213 */
[----:B------:R-:W-:Y:S02]  /*10d0*/  @P4 IMAD R6, R24, R22, R21 ;  /* 0x0000001618064224 */ /* 0x000fe400078e0215 */
[----:B0-----:R-:W-:-:S02]  /*10e0*/  IMAD R4, R14, R31, R36 ;  /* 0x0000001f0e047224 */ /* 0x001fc400078e0224 */
[----:B---3--:R-:W-:Y:S02]  /*10f0*/  IMAD R6, R19, R30, R6 ;  /* 0x0000001e13067224 */ /* 0x008fe400078e0206 */
[----:B------:R-:W-:Y:S02]  /*1100*/  IMAD R5, R4, R25, R5 ;  /* 0x0000001904057224 */ /* 0x000fe400078e0205 */
[----:B------:R-:W-:-:S03]  /*1110*/  IMAD.MOV.U32 R16, RZ, RZ, 0x1 ;  /* 0x00000001ff107424 */ /* 0x000fc600078e00ff */
[----:B------:R-:W-:Y:S02]  /*1120*/  SEL R4, R5, R6, !P4 ;  /* 0x0000000605047207 */ /* 0x000fe40006000000 */
[----:B------:R-:W-:Y:S01]  /*1130*/  SEL R6, R6, R5, !P4 ;  /* 0x0000000506067207 */ /* 0x000fe20006000000 */
[----:B------:R-:W-:-:S07]  /*1140*/  IMAD.MOV.U32 R5, RZ, RZ, R32 ;  /* 0x000000ffff057224 */ /* 0x000fce00078e0020 */
.L_x_10:
[----:B------:R-:W-:Y:S05]  /*1150*/  @!P2 BRA `(.L_x_13) ;  /* 0x0000004000b8a947 */ /* 0x000fea0003800000 */
[----:B------:R-:W-:-:S13]  /*1160*/  ISETP.GT.U32.AND P0, PT, R33, 0x1, PT ;  /* 0x000000012100780c */ /* 0x000fda0003f04070 */
[----:B------:R-:W-:Y:S05]  /*1170*/  @P0 EXIT ;  /* 0x000000000000094d */ /* 0x000fea0003800000 */
.L_x_14:
[----:B------:R-:W-:-:S08]  /*1180*/  NOP ;  /* 0x0000000000007918 */ /* 0x000fd00000000000 */
[----:B------:R-:W0:Y:S02]  /*1190*/  USETMAXREG.TRY_ALLOC.CTAPOOL UP0, 0xe8 ;  /* 0x000000e8000079c8 */ /* 0x000e240008000600 */
[----:B0-----:R-:W-:-:S13]  /*11a0*/  PLOP3.LUT P0, PT, PT, PT, UP0, 0x80, 0x0 ;  /* 0x000000000000781c */ /* 0x001fda0003f0f008 */
[----:B------:R-:W-:Y:S05]  /*11b0*/  @!P0 BRA `(.L_x_14) ;  /* 0xfffffffc00f08947 */ /* 0x000fea000383ffff */
[----:B------:R-:W-:-:S13]  /*11c0*/  LOP3.LUT P0, RZ, R16, 0xff, RZ, 0xc0, !PT ;  /* 0x000000ff10ff7812 */ /* 0x000fda000780c0ff */
[----:B------:R-:W-:Y:S05]  /*11d0*/  @!P0 EXIT ;  /* 0x000000000000894d */ /* 0x000fea0003800000 */
[----:B------:R-:W0:Y:S01]  /*11e0*/  S2UR UR6, SR_CgaCtaId ;  /* 0x00000000000679c3 */ /* 0x000e220000008800 */
[----:B------:R-:W-:Y:S01]  /*11f0*/  SHF.R.S32.HI R11, RZ, 0x1f, R10 ;  /* 0x0000001fff0b7819 */ /* 0x000fe2000001140a */
[----:B------:R-:W-:Y:S01]  /*1200*/  UIADD3 UR7, UR15, -0x1, URZ ;  /* 0xffffffff0f077890 */ /* 0x000fe2000fffe03f */
[----:B------:R-:W-:Y:S01]  /*1210*/  LOP3.LUT R86, R7, 0x1, RZ, 0xfc, !PT ;  /* 0x0000000107567812 */ /* 0x000fe200078efcff */
[----:B------:R-:W-:Y:S01]  /*1220*/  UMOV UR12, 0x400 ;  /* 0x00000400000c7882 */ /* 0x000fe20000000000 */
[CC--:B------:R-:W-:Y:S01]  /*1230*/  LEA.HI R15, R11.reuse, R10.reuse, RZ, 0x2 ;  /* 0x0000000a0b0f7211 */ /* 0x0c0fe200078f10ff */
[----:B------:R-:W-:Y:S01]  /*1240*/  UISETP.LT.AND UP0, UPT, UR13, 0x1, UPT ;  /* 0x000000010d00788c */ /* 0x000fe2000bf01270 */
[----:B------:R-:W-:Y:S01]  /*1250*/  LEA.HI R16, R11, R10, RZ, 0x5 ;  /* 0x0000000a0b107211 */ /* 0x000fe200078f28ff */
[----:B------:R-:W-:Y:S01]  /*1260*/  USHF.L.U32 UR23, UR13, 0x1, URZ ;  /* 0x000000010d177899 */ /* 0x000fe2000800063f */
[--C-:B------:R-:W-:Y:S01]  /*1270*/  SHF.R.S32.HI R14, RZ, 0x2, R15.reuse ;  /* 0x00000002ff0e7819 */ /* 0x100fe2000001140f */
[----:B------:R-:W-:Y:S01]  /*1280*/  USEL UR14, UR13, 0x1, UP0 ;  /* 0x000000010d0e7887 */ /* 0x000fe20008000000 */
[----:B------:R-:W-:Y:S01]  /*1290*/  SHF.R.S32.HI R17, RZ, 0x1f, R15 ;  /* 0x0000001fff117819 */ /* 0x000fe2000001140f */
[----:B------:R-:W-:Y:S01]  /*12a0*/  UISETP.NE.AND UP0, UPT, UR7, URZ, UPT ;  /* 0x0000003f0700728c */ /* 0x000fe2000bf05270 */
[----:B------:R-:W-:Y:S01]  /*12b0*/  LOP3.LUT R11, R15, 0xfffffffc, RZ, 0xc0, !PT ;  /* 0xfffffffc0f0b7812 */ /* 0x000fe200078ec0ff */
[----:B------:R-:W-:Y:S01]  /*12c0*/  UIADD3 UR14, -UR14, UR13, URZ ;  /* 0x0000000d0e0e7290 */ /* 0x000fe2000fffe13f */
[----:B------:R-:W-:Y:S01]  /*12d0*/  LEA.HI R17, R17, R14, RZ, 0x3 ;  /* 0x0000000e11117211 */ /* 0x000fe200078f18ff */
[----:B------:R-:W-:-:S02]  /*12e0*/  USEL UR9, URZ, 0x1, UP0 ;  /* 0x000000013f097887 */ /* 0x000fc40008000000 */
[----:B------:R-:W-:Y:S01]  /*12f0*/  IMAD.IADD R18, R10, 0x1, -R11 ;  /* 0x000000010a127824 */ /* 0x000fe200078e0a0b */
[----:B------:R-:W-:-:S03]  /*1300*/  LOP3.LUT R17, R17, 0xfffffff8, RZ, 0xc0, !PT ;  /* 0xfffffff811117812 */ /* 0x000fc600078ec0ff */
[----:B------:R-:W-:Y:S01]  /*1310*/  IMAD.U32 R87, RZ, RZ, UR9 ;  /* 0x00000009ff577e24 */ /* 0x000fe2000f8e00ff */
[----:B0-----:R-:W-:Y:S01]  /*1320*/  ULEA UR12, UR6, UR12, 0x18 ;  /* 0x0000000c060c7291 */ /* 0x001fe2000f8ec03f */
[----:B------:R-:W-:Y:S01]  /*1330*/  IMAD.IADD R14, R14, 0x1, -R17 ;  /* 0x000000010e0e7824 */ /* 0x000fe200078e0a11 */
[----:B------:R-:W-:Y:S01]  /*1340*/  USHF.L.U32 UR6, UR7, 0x3, URZ ;  /* 0x0000000307067899 */ /* 0x000fe2000800063f */
[----:B------:R-:W-:Y:S01]  /*1350*/  SHF.R.S32.HI R17, RZ, 0x5, R16 ;  /* 0x00000005ff117819 */ /* 0x000fe20000011410 */
[----:B------:R-:W-:Y:S02]  /*1360*/  UIADD3 UR7, UR12, 0x180, URZ ;  /* 0x000001800c077890 */ /* 0x000fe4000fffe03f */
[----:B------:R-:W-:Y:S01]  /*1370*/  ULOP3.LUT UR6, UR6, 0x8, URZ, 0xc0, !UPT ;  /* 0x0000000806067892 */ /* 0x000fe2000f8ec03f */
[--C-:B------:R-:W-:Y:S01]  /*1380*/  SHF.R.S32.HI R15, RZ, 0x1f, R14.reuse ;  /* 0x0000001fff0f7819 */ /* 0x100fe2000001140e */
[----:B------:R-:W-:Y:S01]  /*1390*/  UIADD3 UR8, UR12, 0x2980, URZ ;  /* 0x000029800c087890 */ /* 0x000fe2000fffe03f */
[----:B------:R-:W-:Y:S01]  /*13a0*/  IMAD R19, R17, -0x10, -R14 ;  /* 0xfffffff011137824 */ /* 0x000fe200078e0a0e */
[----:B------:R-:W-:-:S02]  /*13b0*/  USHF.R.U32.HI UR7, URZ, 0x4, UR7 ;  /* 0x000000043f077899 */ /* 0x000fc40008011607 */
[----:B------:R-:W-:Y:S01]  /*13c0*/  USHF.R.U32.HI UR8, URZ, 0x4, UR8 ;  /* 0x000000043f087899 */ /* 0x000fe20008011608 */
[----:B------:R-:W-:Y:S01]  /*13d0*/  IMAD.WIDE R10, R17, 0x10, R14 ;  /* 0x00000010110a7825 */ /* 0x000fe200078e020e */
[----:B------:R-:W-:Y:S02]  /*13e0*/  ULOP3.LUT UR25, UR6, 0x8, URZ, 0x3c, !UPT ;  /* 0x0000000806197892 */ /* 0x000fe4000f8e3c3f */
[----:B------:R-:W-:Y:S02]  /*13f0*/  ULOP3.LUT UR16, UR6, 0x18, URZ, 0x3c, !UPT ;  /* 0x0000001806107892 */ /* 0x000fe4000f8e3c3f */
[----:B------:R-:W-:Y:S01]  /*1400*/  UIADD3 UR24, UR12, 0x60, URZ ;  /* 0x000000600c187890 */ /* 0x000fe2000fffe03f */
[----:B------:R-:W-:Y:S01]  /*1410*/  ULDC UR6, c[0x0][0x284] ;  /* 0x0000a10000067ab9 */ /* 0x000fe20000000800 */
[----:B------:R-:W-:Y:S01]  /*1420*/  ULOP3.LUT UR7, UR7, 0x3fff, URZ, 0xc0, !UPT ;  /* 0x00003fff07077892 */ /* 0x000fe2000f8ec03f */
[----:B------:R-:W-:Y:S01]  /*1430*/  VIADD R19, R19, UR6 ;  /* 0x0000000613137c36 */ /* 0x000fe20008000000 */
[----:B------:R-:W-:-:S02]  /*1440*/  ULOP3.LUT UR8, UR8, 0x3fff, URZ, 0xc0, !UPT ;  /* 0x00003fff08087892 */ /* 0x000fc4000f8ec03f */
[----:B------:R-:W-:Y:S02]  /*1450*/  ULEA UR15, UR15, UR24, 0x3 ;  /* 0x000000180f0f7291 */ /* 0x000fe4000f8e183f */
[----:B------:R-:W-:Y:S02]  /*1460*/  ULOP3.LUT UR17, UR7, 0x10000, URZ, 0xfc, !UPT ;  /* 0x0001000007117892 */ /* 0x000fe4000f8efc3f */
[----:B------:R-:W-:-:S12]  /*1470*/  ULOP3.LUT UR18, UR8, 0x10000, URZ, 0xfc, !UPT ;  /* 0x0001000008127892 */ /* 0x000fd8000f8efc3f */
.L_x_105:
[----:B------:R-:W-:Y:S01]  /*1480*/  SHF.L.U32 R14, R87, 0x1f, RZ ;  /* 0x0000001f570e7819 */ /* 0x000fe200000006ff */
[----:B------:R-:W0:Y:S01]  /*1490*/  LDC R15, c[0x0][0x28c] ;  /* 0x0000a300ff0f7b82 */ /* 0x000e220000000800 */
[----:B------:R-:W-:Y:S01]  /*14a0*/  UMOV UR6, URZ ;  /* 0x0000003f00067c82 */ /* 0x000fe20008000000 */
[----:B------:R-:W-:Y:S01]  /*14b0*/  UMOV UR19, UR5 ;  /* 0x0000000500137c82 */ /* 0x000fe20008000000 */
[----:B-1----:R-:W1:Y:S01]  /*14c0*/  SYNCS.PHASECHK.TRANS64.TRYWAIT P0, [UR15+-0x8], R14 ;  /* 0xfffff80eff0075a7 */ /* 0x002e62000800014f */
[----:B0-----:R-:W-:Y:S01]  /*14d0*/  ISETP.GE.AND P1, PT, R15, 0x1, PT ;  /* 0x000000010f00780c */ /* 0x001fe20003f26270 */
[----:B-1234-:R-:W-:-:S12]  /*14e0*/  @!P0 BRA `(.L_x_15) ;  /* 0x0000004c00d48947 */ /* 0x01efd80003800000 */
.L_x_128:
[----:B------:R-:W-:Y:S01]  /*14f0*/  UMOV UR7, URZ ;  /* 0x0000003f00077c82 */ /* 0x000fe20008000000 */
[----:B------:R-:W-:Y:S01]  /*1500*/  UMOV UR8, URZ ;  /* 0x0000003f00087c82 */ /* 0x000fe20008000000 */
[----:B------:R-:W-:Y:S02]  /*1510*/  CS2R R22, SRZ ;  /* 0x0000000000167805 */ /* 0x000fe4000001ff00 */
[----:B------:R-:W-:Y:S02]  /*1520*/  CS2R R56, SRZ ;  /* 0x0000000000387805 */ /* 0x000fe4000001ff00 */
[----:B------:R-:W-:Y:S02]  /*1530*/  CS2R R58, SRZ ;  /* 0x00000000003a7805 */ /* 0x000fe4000001ff00 */
[----:B------:R-:W-:Y:S02]  /*1540*/  CS2R R60, SRZ ;  /* 0x00000000003c7805 */ /* 0x000fe4000001ff00 */
[----:B------:R-:W-:-:S02]  /*1550*/  CS2R R62, SRZ ;  /* 0x00000000003e7805 */ /* 0x000fc4000001ff00 */
[----:B------:R-:W-:Y:S02]  /*1560*/  CS2R R64, SRZ ;  /* 0x0000000000407805 */ /* 0x000fe4000001ff00 */
        /* <DEDUP_REMOVED lines=9> */
[----:B------:R-:W-:Y:S01]  /*1600*/  CS2R R84, SRZ ;  /* 0x0000000000547805 */ /* 0x000fe2000001ff00 */
[----:B------:R-:W-:Y:S01]  /*1610*/  IMAD.U32 R17, RZ, RZ, UR4 ;  /* 0x00000004ff117e24 */ /* 0x000fe2000f8e00ff */
        /* <DEDUP_REMOVED lines=15> */
[----:B------:R-:W-:Y:S01]  /*1710*/  CS2R R54, SRZ ;  /* 0x0000000000367805 */ /* 0x000fe2000001ff00 */
[----:B------:R-:W-:Y:S06]  /*1720*/  @!P1 BRA `(.L_x_16) ;  /* 0x0000000400449947 */ /* 0x000fec0003800000 */
[----:B------:R-:W-:-:S13]  /*1730*/  ISETP.NE.AND P1, PT, R86, 0x3, PT ;  /* 0x000000035600780c */ /* 0x000fda0003f25270 */
[----:B------:R-:W-:Y:S05]  /*1740*/  @!P1 BRA `(.L_x_17) ;  /* 0x0000000000049947 */ /* 0x000fea0003800000 */
[----:B------:R-:W-:Y:S01]  /*1750*/  BPT.TRAP 0x1 ;  /* 0x000000040000795c */ /* 0x000fe20000300000 */
.L_x_17:
[----:B------:R-:W-:Y:S01]  /*1760*/  ULEA UR6, UR5, UR12, 0x3 ;  /* 0x0000000c05067291 */ /* 0x000fe2000f8e183f */
[----:B0-----:R-:W-:-:S05]  /*1770*/  IMAD.U32 R14, RZ, RZ, UR4 ;  /* 0x00000004ff0e7e24 */ /* 0x001fca000f8e00ff */
[----:B------:R-:W-:-:S04]  /*1780*/  SHF.L.U32 R14, R14, 0x1f, RZ ;  /* 0x0000001f0e0e7819 */ /* 0x000fc800000006ff */
[----:B------:R0:W1:Y:S01]  /*1790*/  SYNCS.PHASECHK.TRANS64.TRYWAIT P0, [UR6], R14 ;  /* 0x0000000eff0075a7 */ /* 0x0000620008000146 */
[----:B------:R-:W-:Y:S05]  /*17a0*/  @!P1 BRA `(.L_x_18) ;  /* 0x0000000000049947 */ /* 0x000fea0003800000 */
[----:B------:R-:W-:Y:S01]  /*17b0*/  BPT.TRAP 0x1 ;  /* 0x000000040000795c */ /* 0x000fe20000300000 */
.L_x_18:
[----:B-1----:R-:W-:Y:S05]  /*17c0*/  @P0 BRA `(.L_x_19) ;  /* 0x0000000000080947 */ /* 0x002fea0003800000 */
[----:B------:R-:W1:Y:S02]  /*17d0*/  SYNCS.PHASECHK.TRANS64.TRYWAIT P0, [UR6], R14 ;  /* 0x0000000eff0075a7 */ /* 0x000e640008000146 */
[----:B-1----:R-:W-:Y:S05]  /*17e0*/  @!P0 BRA `(.L_x_20) ;  /* 0x0000004c002c8947 */ /* 0x002fea0003800000 */
.L_x_19:
[----:B------:R-:W-:Y:S01]  /*17f0*/  ULDC UR7, c[0x0][0x50c] ;  /* 0x0001430000077ab9 */ /* 0x000fe20000000800 */
[----:B------:R-:W-:Y:S01]  /*1800*/  ULEA UR8, UR5, UR17, 0x7 ;  /* 0x0000001105087291 */ /* 0x000fe2000f8e383f */
[----:B------:R-:W-:Y:S01]  /*1810*/  WARPGROUP.ARRIVE ;  /* 0x00000000000079c5 */ /* 0x000fe20000000000 */
[----:B------:R-:W-:Y:S01]  /*1820*/  UISETP.NE.AND UP0, UPT, UR7, 0x1, UPT ;  /* 0x000000010700788c */ /* 0x000fe2000bf05270 */
[----:B------:R-:W-:Y:S01]  /*1830*/  CS2R R22, SRZ ;  /* 0x0000000000167805 */ /* 0x000fe2000001ff00 */
[----:B------:R-:W-:Y:S01]  /*1840*/  ULEA UR10, UR5, UR18, 0x7 ;  /* 0x00000012050a7291 */ /* 0x000fe2000f8e383f */
[----:B------:R-:W-:Y:S01]  /*1850*/  CS2R R56, SRZ ;  /* 0x0000000000387805 */ /* 0x000fe2000001ff00 */
[----:B------:R-:W-:Y:S01]  /*1860*/  USEL UR7, URZ, 0x1, UP0 ;  /* 0x000000013f077887 */ /* 0x000fe20008000000 */
[----:B------:R-:W-:Y:S01]  /*1870*/  CS2R R58, SRZ ;  /* 0x00000000003a7805 */ /* 0x000fe2000001ff00 */
[----:B------:R-:W-:Y:S01]  /*1880*/  UMOV UR9, 0xc0000010 ;  /* 0xc000001000097882 */ /* 0x000fe20000000000 */
[----:B------:R-:W-:Y:S01]  /*1890*/  UMOV UR11, 0xc0000010 ;  /* 0xc0000010000b7882 */ /* 0x000fe20000000000 */
[----:B------:R-:W-:Y:S01]  /*18a0*/  UMOV UR6, 0x1 ;  /* 0x0000000100067882 */ /* 0x000fe20000000000 */
[----:B------:R-:W-:-:S02]  /*18b0*/  CS2R R60, SRZ ;  /* 0x00000000003c7805 */ /* 0x000fc4000001ff00 */
[----:B------:R-:W-:Y:S01]  /*18c0*/  ISETP.NE.AND P0, PT, RZ, UR7, PT ;  /* 0x00000007ff007c0c */ /* 0x000fe2000bf05270 */
[----:B------:R-:W-:Y:S01]  /*18d0*/  QGMMA.64x64x32.F32.E5M2.E5M2 R24, gdesc[UR8], RZ, !UPT, gsb0 ;  /* 0x00e00000081879f3 */ /* 0x000fe2000c0038ff */
        /* <DEDUP_REMOVED lines=11> */
[----:B------:R-:W-:Y:S01]  /*1990*/  CS2R R84, SRZ ;  /* 0x0000000000547805 */ /* 0x000fe2000001ff00 */
[----:B------:R-:W-:Y:S06]  /*19a0*/  @!P0 BRA `(.L_x_21) ;  /* 0x0000000000888947 */ /* 0x000fec0003800000 */
[----:B------:R-:W-:Y:S02]  /*19b0*/  WARPGROUP.DEPBAR.LE gsb0, 0x0 ;  /* 0x00008000000079c5 */ /* 0x000fe40000010000 */
[----:B------:R-:W-:-:S01]  /*19c0*/  FADD R85, RZ, R24 ;  /* 0x00000018ff557221 */ /* 0x000fc20000000000 */
[----:B------:R-:W-:Y:S01]  /*19d0*/  FADD R84, RZ, R25 ;  /* 0x00000019ff547221 */ /* 0x000fe20000000000 */
        /* <DEDUP_REMOVED lines=30> */
[----:B------:R-:W-:-:S06]  /*1bc0*/  UMOV UR6, URZ ;  /* 0x0000003f00067c82 */ /* 0x000fcc0008000000 */
.L_x_21:
[----:B------:R-:W-:-:S04]  /*1bd0*/  UIADD3 UR19, UR5, 0x1, URZ ;  /* 0x0000000105137890 */ /* 0x000fc8000fffe03f */
[----:B------:R-:W-:-:S04]  /*1be0*/  UISETP.NE.AND UP0, UPT, UR19, 0x5, UPT ;  /* 0x000000051300788c */ /* 0x000fc8000bf05270 */
[----:B------:R-:W-:Y:S02]  /*1bf0*/  USEL UR8, URZ, 0x1, UP0 ;  /* 0x000000013f087887 */ /* 0x000fe40008000000 */
[----:B------:R-:W-:Y:S02]  /*1c00*/  USEL UR19, UR19, URZ, UP0 ;  /* 0x0000003f13137287 */ /* 0x000fe40008000000 */
[----:B------:R-:W-:-:S06]  /*1c10*/  ULOP3.LUT UR8, UR4, UR8, URZ, 0x3c, !UPT ;  /* 0x0000000804087292 */ /* 0x000fcc000f8e3c3f */
[----:B------:R-:W-:Y:S01]  /*1c20*/  IMAD.U32 R17, RZ, RZ, UR8 ;  /* 0x00000008ff117e24 */ /* 0x000fe2000f8e00ff */
[----:B------:R-:W-:-:S06]  /*1c30*/  UMOV UR8, 0x1 ;  /* 0x0000000100087882 */ /* 0x000fcc0000000000 */
.L_x_16:
[----:B------:R-:W-:-:S06]  /*1c40*/  UISETP.GE.AND UP0, UPT, UR14, 0x1, UPT ;  /* 0x000000010e00788c */ /* 0x000fcc000bf06270 */
[----:B------:R-:W-:-:S13]  /*1c50*/  PLOP3.LUT P0, PT, PT, PT, UP0, 0x80, 0x0 ;  /* 0x000000000000781c */ /* 0x000fda0003f0f008 */
[----:B------:R-:W-:Y:S05]  /*1c60*/  @!P0 BRA `(.L_x_22) ;  /* 0x0000000400508947 */ /* 0x000fea0003800000 */
[----:B01----:R-:W-:Y:S01]  /*1c70*/  IMAD.U32 R14, RZ, RZ, UR14 ;  /* 0x0000000eff0e7e24 */ /* 0x003fe2000f8e00ff */
[----:B------:R-:W-:Y:S01]  /*1c80*/  UMOV UR22, UR5 ;  /* 0x0000000500167c82 */ /* 0x000fe20008000000 */
[----:B------:R-:W-:-:S05]  /*1c90*/  ULDC UR26, c[0x0][0x50c] ;  /* 0x00014300001a7ab9 */ /* 0x000fca0000000800 */
.L_x_30:
[----:B------:R-:W-:-:S13]  /*1ca0*/  ISETP.NE.AND P1, PT, R86, 0x3, PT ;  /* 0x000000035600780c */ /* 0x000fda0003f25270 */
[----:B01----:R-:W-:Y:S05]  /*1cb0*/  @!P1 BRA `(.L_x_23) ;  /* 0x0000000000049947 */ /* 0x003fea0003800000 */
[----:B------:R-:W-:Y:S01]  /*1cc0*/  BPT.TRAP 0x1 ;  /* 0x000000040000795c */ /* 0x000fe20000300000 */
.L_x_23:
[----:B------:R-:W-:Y:S01]  /*1cd0*/  ULEA UR9, UR19, UR12, 0x3 ;  /* 0x0000000c13097291 */ /* 0x000fe2000f8e183f */
[----:B------:R-:W-:-:S08]  /*1ce0*/  SHF.L.U32 R15, R17, 0x1f, RZ ;  /* 0x0000001f110f7819 */ /* 0x000fd000000006ff */
[----:B------:R0:W1:Y:S01]  /*1cf0*/  SYNCS.PHASECHK.TRANS64.TRYWAIT P0, [UR9], R15 ;  /* 0x0000000fff0075a7 */ /* 0x0000620008000149 */
[----:B------:R-:W-:Y:S05]  /*1d00*/  @!P1 BRA `(.L_x_24) ;  /* 0x0000000000049947 */ /* 0x000fea0003800000 */
[----:B------:R-:W-:Y:S01]  /*1d10*/  BPT.TRAP 0x1 ;  /* 0x000000040000795c */ /* 0x000fe20000300000 */
.L_x_24:
[----:B-1----:R-:W-:Y:S05]  /*1d20*/  @P0 BRA `(.L_x_25) ;  /* 0x0000000000080947 */ /* 0x002fea0003800000 */
[----:B------:R-:W1:Y:S02]  /*1d30*/  SYNCS.PHASECHK.TRANS64.TRYWAIT P0, [UR9], R15 ;  /* 0x0000000fff0075a7 */ /* 0x000e640008000149 */
[----:B-1----:R-:W-:Y:S05]  /*1d40*/  @!P0 BRA `(.L_x_26) ;  /* 0x0000004400ec8947 */ /* 0x002fea0003800000 */
.L_x_25:
[----:B------:R-:W-:Y:S01]  /*1d50*/  UISETP.NE.AND UP0, UPT, UR7, URZ, UPT ;  /* 0x0000003f0700728c */ /* 0x000fe2000bf05270 */
[----:B------:R-:W-:Y:S01]  /*1d60*/  WARPGROUP.ARRIVE ;  /* 0x00000000000079c5 */ /* 0x000fe20000000000 */
[----:B------:R-:W-:Y:S02]  /*1d70*/  ULEA UR10, UR19, UR18, 0x7 ;  /* 0x00000012130a7291 */ /* 0x000fe4000f8e383f */
[----:B------:R-:W-:Y:S01]  /*1d80*/  USEL UR8, UR8, URZ, !UP0 ;  /* 0x0000003f08087287 */ /* 0x000fe2000c000000 */
[----:B------:R-:W-:Y:S01]  /*1d90*/  UMOV UR9, 0xc0000010 ;  /* 0xc000001000097882 */ /* 0x000fe20000000000 */
[----:B------:R-:W-:Y:S02]  /*1da0*/  UMOV UR11, 0xc0000010 ;  /* 0xc0000010000b7882 */ /* 0x000fe40000000000 */
[----:B------:R-:W-:Y:S02]  /*1db0*/  UISETP.NE.U32.AND UP0, UPT, UR8, URZ, UPT ;  /* 0x0000003f0800728c */ /* 0x000fe4000bf05070 */
[----:B------:R-:W-:-:S02]  /*1dc0*/  ULEA UR8, UR19, UR17, 0x7 ;  /* 0x0000001113087291 */ /* 0x000fc4000f8e383f */
[----:B------:R-:W-:-:S07]  /*1dd0*/  UIADD3 UR6, UR6, 0x1, URZ ;  /* 0x0000000106067890 */ /* 0x000fce000fffe03f */
[----:B------:R-:W-:Y:S01]  /*1de0*/  QGMMA.64x64x32.F32.E5M2.E5M2 R24, gdesc[UR8], R24, UP0, gsb0 ;  /* 0x00e00000081879f3 */ /* 0x000fe2000b803818 */
[----:B------:R-:W-:-:S04]  /*1df0*/  UISETP.NE.AND UP0, UPT, UR6, UR26, UPT ;  /* 0x0000001a0600728c */ /* 0x000fc8000bf05270 */
[----:B------:R-:W-:-:S06]  /*1e00*/  USEL UR7, URZ, 0x1, UP0 ;  /* 0x000000013f077887 */ /* 0x000fcc0008000000 */
[----:B------:R-:W-:Y:S01]  /*1e10*/  ISETP.NE.AND P0, PT, RZ, UR7, PT ;  /* 0x00000007ff007c0c */ /* 0x000fe2000bf05270 */
[----:B------:R-:W-:-:S12]  /*1e20*/  WARPGROUP.DEPBAR.LE gsb0, 0x1 ;  /* 0x00008000000079c5 */ /* 0x000fd80000010100 */
[----:B------:R-:W-:Y:S05]  /*1e30*/  @!P0 BRA `(.L_x_27) ;  /* 0x0000000000888947 */ /* 0x000fea0003800000 */
[----:B------:R-:W-:Y:S02]  /*1e40*/  WARPGROUP.DEPBAR.LE gsb0, 0x0 ;  /* 0x00008000000079c5 */ /* 0x000fe40000010000 */
[----:B------:R-:W-:-:S01]  /*1e50*/  FADD R85, R24, R85 ;  /* 0x0000005518557221 */ /* 0x000fc20000000000 */
[----:B------:R-:W-:Y:S01]  /*1e60*/  FADD R84, R25, R84 ;  /* 0x0000005419547221 */ /* 0x000fe20000000000 */
        /* <DEDUP_REMOVED lines=30> */
[----:B------:R-:W-:-:S06]  /*2050*/  UMOV UR6, URZ ;  /* 0x0000003f00067c82 */ /* 0x000fcc0008000000 */
.L_x_27:
[----:B------:R-:W-:Y:S05]  /*2060*/  @!P1 BRA `(.L_x_28) ;  /* 0x0000000000049947 */ /* 0x000fea0003800000 */
[----:B------:R-:W-:Y:S01]  /*2070*/  BPT.TRAP 0x1 ;  /* 0x000000040000795c */ /* 0x000fe20000300000 */
.L_x_28:
[----:B------:R-:W-:Y:S01]  /*2080*/  ULEA UR8, UR22, UR12, 0x3 ;  /* 0x0000000c16087291 */ /* 0x000fe2000f8e183f */
[----:B------:R-:W-:-:S03]  /*2090*/  ISETP.GT.U32.AND P0, PT, R7, 0x1, PT ;  /* 0x000000010700780c */ /* 0x000fc60003f04070 */
[----:B------:R-:W-:-:S04]  /*20a0*/  UIADD3 UR8, UR8, 0x28, URZ ;  /* 0x0000002808087890 */ /* 0x000fc8000fffe03f */
[----:B------:R-:W-:-:S09]  /*20b0*/  UPRMT UR8, URZ, 0x654, UR8 ;  /* 0x000006543f087896 */ /* 0x000fd20008000008 */
[----:B------:R-:W-:Y:S01]  /*20c0*/  SYNCS.ARRIVE.TRANS64.RED.A1T0 RZ, [UR8], RZ ;  /* 0x000000ffffff79a7 */ /* 0x000fe20008100408 */
[----:B------:R-:W-:Y:S05]  /*20d0*/  @P0 BRA `(.L_x_29) ;  /* 0x0000000000040947 */ /* 0x000fea0003800000 */
[----:B------:R-:W-:Y:S01]  /*20e0*/  BPT.TRAP 0x1 ;  /* 0x000000040000795c */ /* 0x000fe20000300000 */
.L_x_29:
[----:B------:R-:W-:Y:S01]  /*20f0*/  UIADD3 UR19, UR19, 0x1, URZ ;  /* 0x0000000113137890 */ /* 0x000fe2000fffe03f */
[C---:B------:R-:W-:Y:S01]  /*2100*/  ISETP.GT.AND P0, PT, R14.reuse, 0x1, PT ;  /* 0x000000010e00780c */ /* 0x040fe20003f04270 */
[----:B------:R-:W-:Y:S01]  /*2110*/  UIADD3 UR22, UR22, 0x1, URZ ;  /* 0x0000000116167890 */ /* 0x000fe2000fffe03f */
[----:B------:R-:W-:Y:S01]  /*2120*/  VIADD R14, R14, 0xffffffff ;  /* 0xffffffff0e0e7836 */ /* 0x000fe20000000000 */
[----:B------:R-:W-:Y:S02]  /*2130*/  UISETP.NE.AND UP0, UPT, UR19, 0x5, UPT ;  /* 0x000000051300788c */ /* 0x000fe4000bf05270 */
[----:B------:R-:W-:Y:S02]  /*2140*/  UISETP.NE.AND UP1, UPT, UR22, 0x5, UPT ;  /* 0x000000051600788c */ /* 0x000fe4000bf25270 */
[----:B------:R-:W-:Y:S02]  /*2150*/  USEL UR8, URZ, 0x1, UP0 ;  /* 0x000000013f087887 */ /* 0x000fe40008000000 */
[----:B------:R-:W-:-:S02]  /*2160*/  USEL UR19, UR19, URZ, UP0 ;  /* 0x0000003f13137287 */ /* 0x000fc40008000000 */
[----:B------:R-:W-:Y:S02]  /*2170*/  USEL UR22, UR22, URZ, UP1 ;  /* 0x0000003f16167287 */ /* 0x000fe40008800000 */
[----:B------:R-:W-:Y:S01]  /*2180*/  LOP3.LUT R17, R17, UR8, RZ, 0x3c, !PT ;  /* 0x0000000811117c12 */ /* 0x000fe2000f8e3cff */
[----:B------:R-:W-:Y:S01]  /*2190*/  UMOV UR8, 0x1 ;  /* 0x0000000100087882 */ /* 0x000fe20000000000 */
[----:B------:R-:W-:Y:S08]  /*21a0*/  @P0 BRA `(.L_x_30) ;  /* 0xfffffff800bc0947 */ /* 0x000ff0000383ffff */
.L_x_22:
[----:B------:R-:W-:Y:S01]  /*21b0*/  UISETP.NE.AND UP0, UPT, UR6, URZ, UPT ;  /* 0x0000003f0600728c */ /* 0x000fe2000bf05270 */
[----:B01----:R-:W0:Y:S01]  /*21c0*/  LDC R14, c[0x0][0x28c] ;  /* 0x0000a300ff0e7b82 */ /* 0x003e220000000800 */
[----:B------:R-:W-:Y:S02]  /*21d0*/  IMAD.U32 R15, RZ, RZ, UR25 ;  /* 0x00000019ff0f7e24 */ /* 0x000fe4000f8e00ff */
[----:B------:R-:W-:-:S06]  /*21e0*/  USEL UR6, URZ, 0x1, !UP0 ;  /* 0x000000013f067887 */ /* 0x000fcc000c000000 */
[----:B------:R-:W-:-:S13]  /*21f0*/  ISETP.NE.AND P0, PT, RZ, UR6, PT ;  /* 0x00000006ff007c0c */ /* 0x000fda000bf05270 */
[----:B------:R-:W-:Y:S05]  /*2200*/  @!P0 BRA `(.L_x_31) ;  /* 0x0000000000848947 */ /* 0x000fea0003800000 */
[----:B------:R-:W-:Y:S02]  /*2210*/  WARPGROUP.DEPBAR.LE gsb0, 0x0 ;  /* 0x00008000000079c5 */ /* 0x000fe40000010000 */
[----:B------:R-:W-:Y:S01]  /*2220*/  FADD R85, R24, R85 ;  /* 0x0000005518557221 */ /* 0x000fe20000000000 */
        /* <DEDUP_REMOVED lines=30> */
[----:B------:R-:W-:-:S07]  /*2410*/  FADD R22, R22, R55 ;  /* 0x0000003716167221 */ /* 0x000fce0000000000 */
.L_x_31:
[----:B0-----:R-:W-:Y:S01]  /*2420*/  ISETP.GE.AND P0, PT, R14, 0x1, PT ;  /* 0x000000010e00780c */ /* 0x001fe20003f06270 */
[----:B------:R0:W-:Y:S01]  /*2430*/  SYNCS.ARRIVE.TRANS64.A1T0 RZ, [R15+UR24], RZ ;  /* 0x000000ff0fff79a7 */ /* 0x0001e20008100018 */
[----:B------:R-:W-:-:S11]  /*2440*/  WARPGROUP.DEPBAR.LE gsb0, 0x0 ;  /* 0x00008000000079c5 */ /* 0x000fd60000010000 */
[----:B------:R-:W-:Y:S05]  /*2450*/  @!P0 BRA `(.L_x_32) ;  /* 0x0000000000388947 */ /* 0x000fea0003800000 */
[----:B------:R-:W-:-:S13]  /*2460*/  ISETP.NE.AND P0, PT, R86, 0x3, PT ;  /* 0x000000035600780c */ /* 0x000fda0003f05270 */
[----:B------:R-:W-:Y:S05]  /*2470*/  @!P0 BRA `(.L_x_33) ;  /* 0x0000000000048947 */ /* 0x000fea0003800000 */
[----:B------:R-:W-:Y:S01]  /*2480*/  BPT.TRAP 0x1 ;  /* 0x000000040000795c */ /* 0x000fe20000300000 */
.L_x_33:
[----:B------:R-:W-:Y:S01]  /*2490*/  UIADD3 UR8, UR14, UR5, URZ ;  /* 0x000000050e087290 */ /* 0x000fe2000fffe03f */
[----:B------:R-:W-:-:S03]  /*24a0*/  ISETP.GT.U32.AND P0, PT, R7, 0x1, PT ;  /* 0x000000010700780c */ /* 0x000fc60003f04070 */
[----:B------:R-:W-:-:S04]  /*24b0*/  UIMAD.WIDE.U32 UR6, UR8, -0x33333333, URZ ;  /* 0xcccccccd080678a5 */ /* 0x000fc8000f8e003f */
[----:B------:R-:W-:-:S04]  /*24c0*/  USHF.R.U32.HI UR6, URZ, 0x2, UR7 ;  /* 0x000000023f067899 */ /* 0x000fc80008011607 */
[----:B------:R-:W-:-:S04]  /*24d0*/  UIMAD UR8, UR6, -0x5, UR8 ;  /* 0xfffffffb060878a4 */ /* 0x000fc8000f8e0208 */
[----:B------:R-:W-:-:S04]  /*24e0*/  ULEA UR8, UR8, UR12, 0x3 ;  /* 0x0000000c08087291 */ /* 0x000fc8000f8e183f */
[----:B------:R-:W-:-:S04]  /*24f0*/  UIADD3 UR8, UR8, 0x28, URZ ;  /* 0x0000002808087890 */ /* 0x000fc8000fffe03f */
[----:B------:R-:W-:-:S09]  /*2500*/  UPRMT UR8, URZ, 0x654, UR8 ;  /* 0x000006543f087896 */ /* 0x000fd20008000008 */
[----:B------:R-:W-:Y:S01]  /*2510*/  SYNCS.ARRIVE.TRANS64.RED.A1T0 RZ, [UR8], RZ ;  /* 0x000000ffffff79a7 */ /* 0x000fe20008100408 */
[----:B------:R-:W-:Y:S05]  /*2520*/  @P0 BRA `(.L_x_32) ;  /* 0x0000000000040947 */ /* 0x000fea0003800000 */
[----:B------:R-:W-:Y:S01]  /*2530*/  BPT.TRAP 0x1 ;  /* 0x000000040000795c */ /* 0x000fe20000300000 */
.L_x_32:
[----:B------:R-:W-:Y:S01]  /*2540*/  SHF.L.U32 R14, R87, 0x1f, RZ ;  /* 0x0000001f570e7819 */ /* 0x000fe200000006ff */
[----:B------:R-:W-:Y:S01]  /*2550*/  UIADD3 UR5, UR23, UR5, URZ ;  /* 0x0000000517057290 */ /* 0x000fe2000fffe03f */
[----:B------:R-:W1:Y:S01]  /*2560*/  LDC R29, c[0x0][0x288] ;  /* 0x0000a200ff1d7b82 */ /* 0x000e620000000800 */
[----:B------:R-:W-:Y:S01]  /*2570*/  UISETP.GE.U32.AND UP1, UPT, UR23, 0x5, UPT ;  /* 0x000000051700788c */ /* 0x000fe2000bf26070 */
[----:B------:R-:W-:Y:S01]  /*2580*/  IMAD.SHL.U32 R20, R18, 0x2, RZ ;  /* 0x0000000212147824 */ /* 0x000fe200078e00ff */
[----:B------:R-:W-:Y:S02]  /*2590*/  UISETP.GT.U32.AND UP0, UPT, UR5, 0x4, UPT ;  /* 0x000000040500788c */ /* 0x000fe4000bf04070 */
[----:B------:R-:W-:Y:S02]  /*25a0*/  UIMAD.WIDE.U32 UR6, UR5, -0x33333333, URZ ;  /* 0xcccccccd050678a5 */ /* 0x000fe4000f8e003f */
[----:B------:R-:W-:Y:S01]  /*25b0*/  UISETP.LT.U32.AND UP0, UPT, UR23, 0x5, UP0 ;  /* 0x000000051700788c */ /* 0x000fe20008701070 */
[----:B------:R-:W2:Y:S01]  /*25c0*/  SYNCS.PHASECHK.TRANS64.TRYWAIT P0, [UR15+0x8], R14 ;  /* 0x0000080eff0075a7 */ /* 0x000ea2000800014f */
[----:B------:R-:W-:Y:S01]  /*25d0*/  USHF.R.U32.HI UR6, URZ, 0x2, UR7 ;  /* 0x000000023f067899 */ /* 0x000fe20008011607 */
[----:B------:R-:W-:Y:S01]  /*25e0*/  SHF.R.S32.HI R21, RZ, 0x1f, R20 ;  /* 0x0000001fff157819 */ /* 0x000fe20000011414 */
[----:B------:R-:W-:-:S02]  /*25f0*/  USEL UR8, URZ, 0x1, !UP0 ;  /* 0x000000013f087887 */ /* 0x000fc4000c000000 */
[----:B------:R-:W-:Y:S02]  /*2600*/  UIMAD UR5, UR6, -0x5, UR5 ;  /* 0xfffffffb060578a4 */ /* 0x000fe4000f8e0205 */
[----:B------:R-:W-:-:S04]  /*2610*/  ULOP3.LUT UR4, UR4, UR8, URZ, 0x3c, !UPT ;  /* 0x0000000804047292 */ /* 0x000fc8000f8e3c3f */
[----:B------:R-:W-:Y:S01]  /*2620*/  @UP1 ULOP3.LUT UR4, UR4, 0x1, UR6, 0x78, !UPT ;  /* 0x0000000104041892 */ /* 0x000fe2000f8e7806 */
[----:B-12---:R-:W-:Y:S11]  /*2630*/  @!P0 BRA `(.L_x_34) ;  /* 0x0000003c00c88947 */ /* 0x006ff60003800000 */
.L_x_129:
[----:B------:R-:W-:Y:S01]  /*2640*/  IMAD.SHL.U32 R31, R4, 0x40, RZ ;  /* 0x00000040041f7824 */ /* 0x000fe200078e00ff */
[----:B------:R-:W-:Y:S01]  /*2650*/  ULDC UR8, c[0x0][0x284] ;  /* 0x0000a10000087ab9 */ /* 0x000fe20000000800 */
[----:B------:R-:W-:Y:S01]  /*2660*/  IMAD.SHL.U32 R4, R6, 0x40, RZ ;  /* 0x0000004006047824 */ /* 0x000fe200078e00ff */
[----:B------:R-:W-:Y:S01]  /*2670*/  SHF.R.S32.HI R30, RZ, 0x1f, R5 ;  /* 0x0000001fff1e7819 */ /* 0x000fe20000011405 */
[----:B------:R-:W-:Y:S01]  /*2680*/  ULDC.64 UR6, c[0x0][0x5d0] ;  /* 0x0001740000067ab9 */ /* 0x000fe20000000a00 */
[----:B------:R-:W-:Y:S01]  /*2690*/  SHF.R.S32.HI R28, RZ, 0x1f, R31 ;  /* 0x0000001fff1c7819 */ /* 0x000fe2000001141f */
[----:B0-----:R-:W-:Y:S01]  /*26a0*/  IMAD.WIDE.U32 R14, R5, UR6, R20 ;  /* 0x00000006050e7c25 */ /* 0x001fe2000f8e0014 */
[----:B------:R-:W-:-:S03]  /*26b0*/  ISETP.GE.AND P0, PT, R4, UR8, PT ;  /* 0x0000000804007c0c */ /* 0x000fc6000bf06270 */
[----:B------:R-:W-:Y:S01]  /*26c0*/  IMAD R16, R30, UR6, RZ ;  /* 0x000000061e107c24 */ /* 0x000fe2000f8e02ff */
[C---:B------:R-:W-:Y:S02]  /*26d0*/  ISETP.GE.OR P0, PT, R31.reuse, R29, P0 ;  /* 0x0000001d1f00720c */ /* 0x040fe40000706670 */
[----:B------:R-:W-:Y:S01]  /*26e0*/  IADD3 R14, P1, R31, R14, RZ ;  /* 0x0000000e1f0e7210 */ /* 0x000fe20007f3e0ff */
[----:B------:R-:W-:-:S05]  /*26f0*/  IMAD R17, R5, UR7, R16 ;  /* 0x0000000705117c24 */ /* 0x000fca000f8e0210 */
[----:B------:R-:W-:-:S05]  /*2700*/  IADD3.X R15, R28, R15, R17, P1, !PT ;  /* 0x0000000f1c0f7210 */ /* 0x000fca0000ffe411 */
[----:B------:R-:W-:Y:S05]  /*2710*/  @P0 BRA `(.L_x_35) ;  /* 0x0000002400a80947 */ /* 0x000fea0003800000 */
[----:B------:R-:W0:Y:S01]  /*2720*/  LDC.64 R24, c[0x0][0x5c8] ;  /* 0x00017200ff187b82 */ /* 0x000e220000000a00 */
[----:B------:R-:W-:Y:S01]  /*2730*/  IMAD.WIDE R26, R6, 0x40, R10 ;  /* 0x00000040061a7825 */ /* 0x000fe200078e020a */
[----:B------:R-:W-:Y:S01]  /*2740*/  ULDC.64 UR6, c[0x0][0x5c0] ;  /* 0x0001700000067ab9 */ /* 0x000fe20000000a00 */
[----:B------:R-:W-:Y:S02]  /*2750*/  BSSY B0, `(.L_x_35) ;  /* 0x0000266000007945 */ /* 0x000fe40003800000 */
[-C--:B0-----:R-:W-:Y:S02]  /*2760*/  IMAD R6, R27, R24.reuse, RZ ;  /* 0x000000181b067224 */ /* 0x081fe400078e02ff */
[----:B------:R-:W-:-:S04]  /*2770*/  IMAD.WIDE.U32 R14, R26, R24, R14 ;  /* 0x000000181a0e7225 */ /* 0x000fc800078e000e */
[----:B------:R-:W-:Y:S01]  /*2780*/  IMAD R17, R26, R25, R6 ;  /* 0x000000191a117224 */ /* 0x000fe200078e0206 */
[----:B------:R-:W-:Y:S02]  /*2790*/  LEA R16, P0, R24, R14, 0x3 ;  /* 0x0000000e18107211 */ /* 0x000fe400078018ff */
[----:B------:R-:W-:Y:S01]  /*27a0*/  IADD3 R14, P1, R14, UR6, RZ ;  /* 0x000000060e0e7c10 */ /* 0x000fe2000ff3e0ff */
[----:B------:R-:W-:Y:S01]  /*27b0*/  IMAD.IADD R17, R15, 0x1, R17 ;  /* 0x000000010f117824 */ /* 0x000fe200078e0211 */
[----:B------:R-:W-:-:S04]  /*27c0*/  IADD3 R16, P2, R16, UR6, RZ ;  /* 0x0000000610107c10 */ /* 0x000fc8000ff5e0ff */
[----:B------:R-:W-:Y:S01]  /*27d0*/  LEA.HI.X R6, R24, R17, R25, 0x3, P0 ;  /* 0x0000001118067211 */ /* 0x000fe200000f1c19 */
[----:B------:R-:W-:Y:S01]  /*27e0*/  IMAD R24, R18, -0x2, R29 ;  /* 0xfffffffe12187824 */ /* 0x000fe200078e021d */
[----:B-----5:R-:W-:Y:S02]  /*27f0*/  FSETP.NEU.AND P0, PT, R13, RZ, PT ;  /* 0x000000ff0d00720b */ /* 0x020fe40003f0d000 */
[----:B------:R-:W-:Y:S01]  /*2800*/  IADD3.X R15, R17, UR7, RZ, P1, !PT ;  /* 0x00000007110f7c10 */ /* 0x000fe20008ffe4ff */
[----:B------:R-:W-:Y:S01]  /*2810*/  IMAD.IADD R24, R24, 0x1, -R31 ;  /* 0x0000000118187824 */ /* 0x000fe200078e0a1f */
[----:B------:R-:W-:Y:S01]  /*2820*/  IADD3.X R17, R6, UR7, RZ, P2, !PT ;  /* 0x0000000706117c10 */ /* 0x000fe200097fe4ff */
[----:B------:R-:W-:-:S08]  /*2830*/  IMAD.IADD R6, R19, 0x1, -R4 ;  /* 0x0000000113067824 */ /* 0x000fd000078e0a04 */
[----:B------:R-:W-:Y:S05]  /*2840*/  @!P0 BRA `(.L_x_36) ;  /* 0x0000001c00188947 */ /* 0x000fea0003800000 */
[----:B------:R-:W-:Y:S01]  /*2850*/  ULDC.64 UR6, c[0x0][0x5b8] ;  /* 0x00016e0000067ab9 */ /* 0x000fe20000000a00 */
[----:B------:R-:W-:Y:S01]  /*2860*/  ULDC.64 UR8, c[0x0][0x5a8] ;  /* 0x00016a0000087ab9 */ /* 0x000fe20000000a00 */
[----:B------:R-:W-:Y:S01]  /*2870*/  IMAD.WIDE.U32 R20, R5, UR6, R20 ;  /* 0x0000000605147c25 */ /* 0x000fe2000f8e0014 */
[----:B------:R-:W-:Y:S03]  /*2880*/  BSSY B1, `(.L_x_37) ;  /* 0x0000010000017945 */ /* 0x000fe60003800000 */
[----:B------:R-:W-:Y:S01]  /*2890*/  IMAD R4, R30, UR6, RZ ;  /* 0x000000061e047c24 */ /* 0x000fe2000f8e02ff */
[----:B------:R-:W-:-:S03]  /*28a0*/  IADD3 R20, P0, R31, R20, RZ ;  /* 0x000000141f147210 */ /* 0x000fc60007f1e0ff */
[----:B------:R-:W-:Y:S01]  /*28b0*/  IMAD R5, R5, UR7, R4 ;  /* 0x0000000705057c24 */ /* 0x000fe2000f8e0204 */
[----:B------:R-:W-:Y:S02]  /*28c0*/  ULDC.64 UR6, c[0x0][0x5b0] ;  /* 0x00016c0000067ab9 */ /* 0x000fe40000000a00 */
[----:B------:R-:W-:Y:S02]  /*28d0*/  IMAD R25, R27, UR6, RZ ;  /* 0x000000061b197c24 */ /* 0x000fe4000f8e02ff */
[----:B------:R-:W-:Y:S02]  /*28e0*/  IADD3.X R21, R28, R21, R5, P0, !PT ;  /* 0x000000151c157210 */ /* 0x000fe400007fe405 */
[----:B------:R-:W-:Y:S01]  /*28f0*/  ISETP.GE.AND P0, PT, R24, 0x1, PT ;  /* 0x000000011800780c */ /* 0x000fe20003f06270 */
[C---:B------:R-:W-:Y:S02]  /*2900*/  IMAD R25, R26.reuse, UR7, R25 ;  /* 0x000000071a197c24 */ /* 0x040fe4000f8e0219 */
[----:B------:R-:W-:Y:S01]  /*2910*/  IMAD.WIDE.U32 R4, R26, UR6, R20 ;  /* 0x000000061a047c25 */ /* 0x000fe2000f8e0014 */
[----:B------:R-:W-:-:S02]  /*2920*/  ISETP.LT.OR P3, PT, R6, 0x1, !P0 ;  /* 0x000000010600780c */ /* 0x000fc40004761670 */
[----:B------:R-:W-:-:S04]  /*2930*/  IADD3 R4, P1, R4, UR8, RZ ;  /* 0x0000000804047c10 */ /* 0x000fc8000ff3e0ff */
[--C-:B------:R-:W-:Y:S02]  /*2940*/  IADD3.X R5, R5, UR9, R25.reuse, P1, !PT ;  /* 0x0000000905057c10 */ /* 0x100fe40008ffe419 */
[----:B------:R-:W-:-:S05]  /*2950*/  PRMT R25, RZ, 0x7610, R25 ;  /* 0x00007610ff197816 */ /* 0x000fca0000000019 */
[----:B------:R-:W-:Y:S05]  /*2960*/  @P3 BRA `(.L_x_38) ;  /* 0x0000000000043947 */ /* 0x000fea0003800000 */
[----:B------:R0:W5:Y:S02]  /*2970*/  LDG.E.U8 R25, desc[UR20][R4.64] ;  /* 0x0000001404197981 */ /* 0x000164000c1e1100 */
.L_x_38:
[----:B------:R-:W-:Y:S05]  /*2980*/  BSYNC B1 ;  /* 0x0000000000017941 */ /* 0x000fea0003800000 */
.L_x_37:
[----:B-----5:R-:W-:Y:S01]  /*2990*/  LOP3.LUT R25, R25, 0xff, RZ, 0xc0, !PT ;  /* 0x000000ff19197812 */ /* 0x020fe200078ec0ff */
[----:B------:R-:W-:Y:S01]  /*29a0*/  BSSY B1, `(.L_x_39) ;  /* 0x000000c000017945 */ /* 0x000fe20003800000 */
[----:B------:R-:W-:Y:S02]  /*29b0*/  ISETP.GE.AND P1, PT, R24, 0x2, PT ;  /* 0x000000021800780c */ /* 0x000fe40003f26270 */
[----:B------:R-:W-:Y:S02]  /*29c0*/  F2FP.F16.E5M2.UNPACK_B R25, R25 ;  /* 0x00000019ff19723e */ /* 0x000fe400020004ff */
[----:B------:R-:W-:-:S03]  /*29d0*/  ISETP.LT.OR P2, PT, R6, 0x1, !P1 ;  /* 0x000000010600780c */ /* 0x000fc60004f41670 */
[----:B------:R-:W-:Y:S01]  /*29e0*/  HADD2.F32 R28, -RZ, R25.H0_H0 ;  /* 0x20000019ff1c7230 */ /* 0x000fe20000004100 */
[----:B------:R-:W-:-:S04]  /*29f0*/  PRMT R25, RZ, 0x7610, R25 ;  /* 0x00007610ff197816 */ /* 0x000fc80000000019 */
[----:B------:R-:W-:-:S04]  /*2a00*/  FMUL R28, R28, R13 ;  /* 0x0000000d1c1c7220 */ /* 0x000fc80000400000 */
[----:B------:R-:W-:-:S05]  /*2a10*/  FFMA R28, R85, R12, R28 ;  /* 0x0000000c551c7223 */ /* 0x000fca000000001c */
[----:B------:R-:W-:-:S05]  /*2a20*/  F2FP.SATFINITE.E5M2.F32.PACK_AB_MERGE_C R29, RZ, R28, RZ ;  /* 0x0000001cff1d723e */ /* 0x000fca00048060ff */
[----:B------:R1:W-:Y:S01]  /*2a30*/  @!P3 STG.E.U8 desc[UR20][R14.64], R29 ;  /* 0x0000001d0e00b986 */ /* 0x0003e2000c101114 */
[----:B------:R-:W-:Y:S05]  /*2a40*/  @P2 BRA `(.L_x_40) ;  /* 0x0000000000042947 */ /* 0x000fea0003800000 */
[----:B------:R2:W5:Y:S02]  /*2a50*/  LDG.E.U8 R25, desc[UR20][R4.64+0x1] ;  /* 0x0000011404197981 */ /* 0x000564000c1e1100 */
.L_x_40:
[----:B------:R-:W-:Y:S05]  /*2a60*/  BSYNC B1 ;  /* 0x0000000000017941 */ /* 0x000fea0003800000 */
.L_x_39:
[----:B-----5:R-:W-:Y:S01]  /*2a70*/  LOP3.LUT R25, R25, 0xff, RZ, 0xc0, !PT ;  /* 0x000000ff19197812 */ /* 0x020fe200078ec0ff */
[----:B------:R-:W-:Y:S01]  /*2a80*/  BSSY B1, `(.L_x_41) ;  /* 0x0000012000017945 */ /* 0x000fe20003800000 */
[----:B-1----:R-:W-:Y:S02]  /*2a90*/  IADD3 R29, P3, R26, 0x8, RZ ;  /* 0x000000081a1d7810 */ /* 0x002fe40007f7e0ff */
[----:B------:R-:W-:Y:S02]  /*2aa0*/  F2FP.F16.E5M2.UNPACK_B R25, R25 ;  /* 0x00000019ff19723e */ /* 0x000fe400020004ff */
[----:B------:R-:W-:Y:S01]  /*2ab0*/  ISETP.LT.OR P0, PT, R6, 0x9, !P0 ;  /* 0x000000090600780c */ /* 0x000fe20004701670 */
[----:B------:R-:W-:Y:S02]  /*2ac0*/  IMAD.X R27, RZ, RZ, R27, P3 ;  /* 0x000000ffff1b7224 */ /* 0x000fe400018e061b */
[----:B------:R-:W-:Y:S02]  /*2ad0*/  HADD2.F32 R26, -RZ, R25.H0_H0 ;  /* 0x20000019ff1a7230 */ /* 0x000fe40000004100 */
[----:B------:R-:W-:-:S04]  /*2ae0*/  IMAD.WIDE.U32 R20, R29, UR6, R20 ;  /* 0x000000061d147c25 */ /* 0x000fc8000f8e0014 */
[----:B------:R-:W-:Y:S01]  /*2af0*/  FMUL R25, R26, R13 ;  /* 0x0000000d1a197220 */ /* 0x000fe20000400000 */
[----:B------:R-:W-:Y:S01]  /*2b00*/  IMAD R26, R27, UR6, RZ ;  /* 0x000000061b1a7c24 */ /* 0x000fe2000f8e02ff */
[----:B------:R-:W-:Y:S02]  /*2b10*/  IADD3 R20, P3, R20, UR8, RZ ;  /* 0x0000000814147c10 */ /* 0x000fe4000ff7e0ff */
[----:B------:R-:W-:Y:S01]  /*2b20*/  FFMA R25, R84, R12, R25 ;  /* 0x0000000c54197223 */ /* 0x000fe20000000019 */
[----:B------:R-:W-:-:S04]  /*2b30*/  IMAD R29, R29, UR7, R26 ;  /* 0x000000071d1d7c24 */ /* 0x000fc8000f8e021a */
[----:B------:R-:W-:Y:S02]  /*2b40*/  F2FP.SATFINITE.E5M2.F32.PACK_AB_MERGE_C R27, RZ, R25, RZ ;  /* 0x00000019ff1b723e */ /* 0x000fe400048060ff */
[----:B------:R-:W-:Y:S02]  /*2b50*/  IADD3.X R21, R21, UR9, R29, P3, !PT ;  /* 0x0000000915157c10 */ /* 0x000fe40009ffe41d */
[----:B------:R-:W-:Y:S01]  /*2b60*/  PRMT R25, RZ, 0x7610, R25 ;  /* 0x00007610ff197816 */ /* 0x000fe20000000019 */
[----:B------:R1:W-:Y:S01]  /*2b70*/  @!P2 STG.E.U8 desc[UR20][R14.64+0x1], R27 ;  /* 0x0000011b0e00a986 */ /* 0x0003e2000c101114 */
[----:B------:R-:W-:Y:S05]  /*2b80*/  @P0 BRA `(.L_x_42) ;  /* 0x0000000000040947 */ /* 0x000fea0003800000 */
[----:B------:R3:W5:Y:S02]  /*2b90*/  LDG.E.U8 R25, desc[UR20][R20.64] ;  /* 0x0000001414197981 */ /* 0x000764000c1e1100 */
.L_x_42:
[----:B------:R-:W-:Y:S05]  /*2ba0*/  BSYNC B1 ;  /* 0x0000000000017941 */ /* 0x000fea0003800000 */
.L_x_41:
[----:B-----5:R-:W-:Y:S01]  /*2bb0*/  LOP3.LUT R25, R25, 0xff, RZ, 0xc0, !PT ;  /* 0x000000ff19197812 */ /* 0x020fe200078ec0ff */
[----:B------:R-:W-:Y:S01]  /*2bc0*/  BSSY B1, `(.L_x_43) ;  /* 0x000000b000017945 */ /* 0x000fe20003800000 */
[----:B------:R-:W-:Y:S02]  /*2bd0*/  ISETP.LT.OR P1, PT, R6, 0x9, !P1 ;  /* 0x000000090600780c */ /* 0x000fe40004f21670 */
[----:B------:R-:W-:-:S05]  /*2be0*/  F2FP.F16.E5M2.UNPACK_B R25, R25 ;  /* 0x00000019ff19723e */ /* 0x000fca00020004ff */
[----:B------:R-:W-:Y:S01]  /*2bf0*/  HADD2.F32 R26, -RZ, R25.H0_H0 ;  /* 0x20000019ff1a7230 */ /* 0x000fe20000004100 */
[----:B------:R-:W-:-:S04]  /*2c00*/  PRMT R25, RZ, 0x7610, R25 ;  /* 0x00007610ff197816 */ /* 0x000fc80000000019 */
[----:B------:R-:W-:-:S04]  /*2c10*/  FMUL R26, R26, R13 ;  /* 0x0000000d1a1a7220 */ /* 0x000fc80000400000 */
[----:B------:R-:W-:-:S05]  /*2c20*/  FFMA R26, R83, R12, R26 ;  /* 0x0000000c531a7223 */ /* 0x000fca000000001a */
[----:B-1----:R-:W-:-:S05]  /*2c30*/  F2FP.SATFINITE.E5M2.F32.PACK_AB_MERGE_C R27, RZ, R26, RZ ;  /* 0x0000001aff1b723e */ /* 0x002fca00048060ff */
[----:B------:R1:W-:Y:S01]  /*2c40*/  @!P0 STG.E.U8 desc[UR20][R16.64], R27 ;  /* 0x0000001b10008986 */ /* 0x0003e2000c101114 */
[----:B------:R-:W-:Y:S05]  /*2c50*/  @P1 BRA `(.L_x_44) ;  /* 0x0000000000041947 */ /* 0x000fea0003800000 */
[----:B------:R4:W5:Y:S02]  /*2c60*/  LDG.E.U8 R25, desc[UR20][R20.64+0x1] ;  /* 0x0000011414197981 */ /* 0x000964000c1e1100 */
.L_x_44:
[----:B------:R-:W-:Y:S05]  /*2c70*/  BSYNC B1 ;  /* 0x0000000000017941 */ /* 0x000fea0003800000 */
.L_x_43:
[----:B-----5:R-:W-:Y:S01]  /*2c80*/  LOP3.LUT R25, R25, 0xff, RZ, 0xc0, !PT ;  /* 0x000000ff19197812 */ /* 0x020fe200078ec0ff */
[----:B------:R-:W-:Y:S01]  /*2c90*/  BSSY B1, `(.L_x_45) ;  /* 0x000000c000017945 */ /* 0x000fe20003800000 */
[----:B------:R-:W-:Y:S02]  /*2ca0*/  ISETP.GE.AND P0, PT, R24, 0x9, PT ;  /* 0x000000091800780c */ /* 0x000fe40003f06270 */
[----:B------:R-:W-:Y:S02]  /*2cb0*/  F2FP.F16.E5M2.UNPACK_B R25, R25 ;  /* 0x00000019ff19723e */ /* 0x000fe400020004ff */
[----:B------:R-:W-:-:S03]  /*2cc0*/  ISETP.LT.OR P2, PT, R6, 0x1, !P0 ;  /* 0x000000010600780c */ /* 0x000fc60004741670 */
[----:B------:R-:W-:-:S05]  /*2cd0*/  HADD2.F32 R26, -RZ, R25.H0_H0 ;  /* 0x20000019ff1a7230 */ /* 0x000fca0000004100 */
[----:B------:R-:W-:-:S04]  /*2ce0*/  FMUL R25, R26, R13 ;  /* 0x0000000d1a197220 */ /* 0x000fc80000400000 */
[----:B------:R-:W-:-:S05]  /*2cf0*/  FFMA R25, R82, R12, R25 ;  /* 0x0000000c52197223 */ /* 0x000fca0000000019 */
[----:B-1----:R-:W-:Y:S02]  /*2d00*/  F2FP.SATFINITE.E5M2.F32.PACK_AB_MERGE_C R27, RZ, R25, RZ ;  /* 0x00000019ff1b723e */ /* 0x002fe400048060ff */
[----:B------:R-:W-:-:S03]  /*2d10*/  PRMT R25, RZ, 0x7610, R25 ;  /* 0x00007610ff197816 */ /* 0x000fc60000000019 */
[----:B------:R1:W-:Y:S01]  /*2d20*/  @!P1 STG.E.U8 desc[UR20][R16.64+0x1], R27 ;  /* 0x0000011b10009986 */ /* 0x0003e2000c101114 */
[----:B------:R-:W-:Y:S05]  /*2d30*/  @P2 BRA `(.L_x_46) ;  /* 0x0000000000042947 */ /* 0x000fea0003800000 */
[----:B------:R0:W5:Y:S02]  /*2d40*/  LDG.E.U8 R25, desc[UR20][R4.64+0x8] ;  /* 0x0000081404197981 */ /* 0x000164000c1e1100 */
.L_x_46:
[----:B------:R-:W-:Y:S05]  /*2d50*/  BSYNC B1 ;  /* 0x0000000000017941 */ /* 0x000fea0003800000 */
.L_x_45:
        /* <DEDUP_REMOVED lines=13> */
.L_x_48:
[----:B------:R-:W-:Y:S05]  /*2e30*/  BSYNC B1 ;  /* 0x0000000000017941 */ /* 0x000fea0003800000 */
.L_x_47:
[----:B-----5:R-:W-:Y:S01]  /*2e40*/  LOP3.LUT R25, R25, 0xff, RZ, 0xc0, !PT ;  /* 0x000000ff19197812 */ /* 0x020fe200078ec0ff */
[----:B------:R-:W-:Y:S01]  /*2e50*/  BSSY B1, `(.L_x_49) ;  /* 0x000000b000017945 */ /* 0x000fe20003800000 */
[----:B------:R-:W-:Y:S02]  /*2e60*/  ISETP.LT.OR P0, PT, R6, 0x9, !P0 ;  /* 0x000000090600780c */ /* 0x000fe40004701670 */
[----:B------:R-:W-:-:S05]  /*2e70*/  F2FP.F16.E5M2.UNPACK_B R25, R25 ;  /* 0x00000019ff19723e */ /* 0x000fca00020004ff */
        /* <DEDUP_REMOVED lines=8> */
.L_x_50:
[----:B------:R-:W-:Y:S05]  /*2f00*/  BSYNC B1 ;  /* 0x0000000000017941 */ /* 0x000fea0003800000 */
.L_x_49:
        /* <DEDUP_REMOVED lines=12> */
.L_x_52:
[----:B------:R-:W-:Y:S05]  /*2fd0*/  BSYNC B1 ;  /* 0x0000000000017941 */ /* 0x000fea0003800000 */
.L_x_51:
        /* <DEDUP_REMOVED lines=13> */
.L_x_54:
[----:B------:R-:W-:Y:S05]  /*30b0*/  BSYNC B1 ;  /* 0x0000000000017941 */ /* 0x000fea0003800000 */
.L_x_53:
        /* <DEDUP_REMOVED lines=13> */
.L_x_56:
[----:B------:R-:W-:Y:S05]  /*3190*/  BSYNC B1 ;  /* 0x0000000000017941 */ /* 0x000fea0003800000 */
.L_x_55:
        /* <DEDUP_REMOVED lines=12> */
.L_x_58:
[----:B------:R-:W-:Y:S05]  /*3260*/  BSYNC B1 ;  /* 0x0000000000017941 */ /* 0x000fea0003800000 */
.L_x_57:
        /* <DEDUP_REMOVED lines=12> */
.L_x_60:
[----:B------:R-:W-:Y:S05]  /*3330*/  BSYNC B1 ;  /* 0x0000000000017941 */ /* 0x000fea0003800000 */
.L_x_59:
        /* <DEDUP_REMOVED lines=13> */
.L_x_62:
[----:B------:R-:W-:Y:S05]  /*3410*/  BSYNC B1 ;  /* 0x0000000000017941 */ /* 0x000fea0003800000 */
.L_x_61:
        /* <DEDUP_REMOVED lines=13> */
.L_x_64:
[----:B------:R-:W-:Y:S05]  /*34f0*/  BSYNC B1 ;  /* 0x0000000000017941 */ /* 0x000fea0003800000 */
.L_x_63:
        /* <DEDUP_REMOVED lines=12> */
.L_x_66:
[----:B------:R-:W-:Y:S05]  /*35c0*/  BSYNC B1 ;  /* 0x0000000000017941 */ /* 0x000fea0003800000 */
.L_x_65:
        /* <DEDUP_REMOVED lines=12> */
.L_x_68:
[----:B------:R-:W-:Y:S05]  /*3690*/  BSYNC B1 ;  /* 0x0000000000017941 */ /* 0x000fea0003800000 */
.L_x_67:
        /* <DEDUP_REMOVED lines=13> */
.L_x_70:
[----:B------:R-:W-:Y:S05]  /*3770*/  BSYNC B1 ;  /* 0x0000000000017941 */ /* 0x000fea0003800000 */
.L_x_69:
        /* <DEDUP_REMOVED lines=13> */
.L_x_72:
[----:B------:R-:W-:Y:S05]  /*3850*/  BSYNC B1 ;  /* 0x0000000000017941 */ /* 0x000fea0003800000 */
.L_x_71:
        /* <DEDUP_REMOVED lines=12> */
.L_x_74:
[----:B------:R-:W-:Y:S05]  /*3920*/  BSYNC B1 ;  /* 0x0000000000017941 */ /* 0x000fea0003800000 */
.L_x_73:
        /* <DEDUP_REMOVED lines=12> */
.L_x_76:
[----:B------:R-:W-:Y:S05]  /*39f0*/  BSYNC B1 ;  /* 0x0000000000017941 */ /* 0x000fea0003800000 */
.L_x_75:
        /* <DEDUP_REMOVED lines=13> */
.L_x_78:
[----:B------:R-:W-:Y:S05]  /*3ad0*/  BSYNC B1 ;  /* 0x0000000000017941 */ /* 0x000fea0003800000 */
.L_x_77:
        /* <DEDUP_REMOVED lines=13> */
.L_x_80:
[----:B------:R-:W-:Y:S05]  /*3bb0*/  BSYNC B1 ;  /* 0x0000000000017941 */ /* 0x000fea0003800000 */
.L_x_79:
        /* <DEDUP_REMOVED lines=12> */
.L_x_82:
[----:B------:R-:W-:Y:S05]  /*3c80*/  BSYNC B1 ;  /* 0x0000000000017941 */ /* 0x000fea0003800000 */
.L_x_81:
        /* <DEDUP_REMOVED lines=12> */
.L_x_84:
[----:B------:R-:W-:Y:S05]  /*3d50*/  BSYNC B1 ;  /* 0x0000000000017941 */ /* 0x000fea0003800000 */
.L_x_83:
        /* <DEDUP_REMOVED lines=13> */
.L_x_86:
[----:B------:R-:W-:Y:S05]  /*3e30*/  BSYNC B1 ;  /* 0x0000000000017941 */ /* 0x000fea0003800000 */
.L_x_85:
        /* <DEDUP_REMOVED lines=13> */
.L_x_88:
[----:B------:R-:W-:Y:S05]  /*3f10*/  BSYNC B1 ;  /* 0x0000000000017941 */ /* 0x000fea0003800000 */
.L_x_87:
        /* <DEDUP_REMOVED lines=12> */
.L_x_90:
[----:B------:R-:W-:Y:S05]  /*3fe0*/  BSYNC B1 ;  /* 0x0000000000017941 */ /* 0x000fea0003800000 */
.L_x_89:
        /* <DEDUP_REMOVED lines=12> */
.L_x_92:
[----:B------:R-:W-:Y:S05]  /*40b0*/  BSYNC B1 ;  /* 0x0000000000017941 */ /* 0x000fea0003800000 */
.L_x_91:
        /* <DEDUP_REMOVED lines=13> */
.L_x_94:
[----:B------:R-:W-:Y:S05]  /*4190*/  BSYNC B1 ;  /* 0x0000000000017941 */ /* 0x000fea0003800000 */
.L_x_93:
[----:B-----5:R-:W-:Y:S01]  /*41a0*/  LOP3.LUT R25, R25, 0xff, RZ, 0xc0, !PT ;  /* 0x000000ff19197812 */ /* 0x020fe200078ec0ff */
[----:B------:R-:W-:Y:S01]  /*41b0*/  BSSY B1, `(.L_x_95) ;  /* 0x000000c000017945 */ /* 0x000fe20003800000 */
[----:B------:R-:W-:Y:S02]  /*41c0*/  ISETP.GE.AND P1, PT, R24, 0x3a, PT ;  /* 0x0000003a1800780c */ /* 0x000fe40003f26270 */
[----:B------:R-:W-:Y:S02]  /*41d0*/  F2FP.F16.E5M2.UNPACK_B R25, R25 ;  /* 0x00000019ff19723e */ /* 0x000fe400020004ff */
[----:B------:R-:W-:Y:S02]  /*41e0*/  ISETP.LT.OR P3, PT, R6, 0x1, !P1 ;  /* 0x000000010600780c */ /* 0x000fe40004f61670 */
[----:B------:R-:W-:Y:S01]  /*41f0*/  PRMT R24, RZ, 0x7610, R24 ;  /* 0x00007610ff187816 */ /* 0x000fe20000000018 */
[----:B------:R-:W-:-:S05]  /*4200*/  HADD2.F32 R26, -RZ, R25.H0_H0 ;  /* 0x20000019ff1a7230 */ /* 0x000fca0000004100 */
[----:B------:R-:W-:-:S04]  /*4210*/  FMUL R26, R26, R13 ;  /* 0x0000000d1a1a7220 */ /* 0x000fc80000400000 */
[----:B------:R-:W-:-:S05]  /*4220*/  FFMA R26, R57, R12, R26 ;  /* 0x0000000c391a7223 */ /* 0x000fca000000001a */
[----:B------:R-:W-:-:S05]  /*4230*/  F2FP.SATFINITE.E5M2.F32.PACK_AB_MERGE_C R25, RZ, R26, RZ ;  /* 0x0000001aff19723e */ /* 0x000fca00048060ff */
[----:B------:R0:W-:Y:S01]  /*4240*/  @!P2 STG.E.U8 desc[UR20][R14.64+0x38], R25 ;  /* 0x000038190e00a986 */ /* 0x0001e2000c101114 */
[----:B------:R-:W-:Y:S05]  /*4250*/  @P3 BRA `(.L_x_96) ;  /* 0x0000000000043947 */ /* 0x000fea0003800000 */
[----:B------:R0:W5:Y:S02]  /*4260*/  LDG.E.U8 R24, desc[UR20][R4.64+0x39] ;  /* 0x0000391404187981 */ /* 0x000164000c1e1100 */
.L_x_96:
[----:B------:R-:W-:Y:S05]  /*4270*/  BSYNC B1 ;  /* 0x0000000000017941 */ /* 0x000fea0003800000 */
.L_x_95:
[----:B-----5:R-:W-:Y:S01]  /*4280*/  LOP3.LUT R24, R24, 0xff, RZ, 0xc0, !PT ;  /* 0x000000ff18187812 */ /* 0x020fe200078ec0ff */
[----:B------:R-:W-:Y:S01]  /*4290*/  BSSY B1, `(.L_x_97) ;  /* 0x000000b000017945 */ /* 0x000fe20003800000 */
[----:B------:R-:W-:Y:S02]  /*42a0*/  ISETP.LT.OR P0, PT, R6, 0x9, !P0 ;  /* 0x000000090600780c */ /* 0x000fe40004701670 */
[----:B------:R-:W-:Y:S02]  /*42b0*/  F2FP.F16.E5M2.UNPACK_B R24, R24 ;  /* 0x00000018ff18723e */ /* 0x000fe400020004ff */
[----:B0-2---:R-:W-:-:S03]  /*42c0*/  PRMT R4, RZ, 0x7610, R4 ;  /* 0x00007610ff047816 */ /* 0x005fc60000000004 */
[----:B------:R-:W-:-:S05]  /*42d0*/  HADD2.F32 R24, -RZ, R24.H0_H0 ;  /* 0x20000018ff187230 */ /* 0x000fca0000004100 */
[----:B------:R-:W-:-:S04]  /*42e0*/  FMUL R5, R24, R13 ;  /* 0x0000000d18057220 */ /* 0x000fc80000400000 */
[----:B------:R-:W-:-:S05]  /*42f0*/  FFMA R5, R56, R12, R5 ;  /* 0x0000000c38057223 */ /* 0x000fca0000000005 */
[----:B------:R-:W-:-:S05]  /*4300*/  F2FP.SATFINITE.E5M2.F32.PACK_AB_MERGE_C R5, RZ, R5, RZ ;  /* 0x00000005ff05723e */ /* 0x000fca00048060ff */
[----:B------:R0:W-:Y:S01]  /*4310*/  @!P3 STG.E.U8 desc[UR20][R14.64+0x39], R5 ;  /* 0x000039050e00b986 */ /* 0x0001e2000c101114 */
[----:B------:R-:W-:Y:S05]  /*4320*/  @P0 BRA `(.L_x_98) ;  /* 0x0000000000040947 */ /* 0x000fea0003800000 */
[----:B------:R2:W5:Y:S02]  /*4330*/  LDG.E.U8 R4, desc[UR20][R20.64+0x38] ;  /* 0x0000381414047981 */ /* 0x000564000c1e1100 */
.L_x_98:
[----:B------:R-:W-:Y:S05]  /*4340*/  BSYNC B1 ;  /* 0x0000000000017941 */ /* 0x000fea0003800000 */
.L_x_97:
[----:B-----5:R-:W-:Y:S01]  /*4350*/  LOP3.LUT R4, R4, 0xff, RZ, 0xc0, !PT ;  /* 0x000000ff04047812 */ /* 0x020fe200078ec0ff */
[----:B------:R-:W-:Y:S01]  /*4360*/  BSSY B1, `(.L_x_99) ;  /* 0x000000b000017945 */ /* 0x000fe20003800000 */
[----:B------:R-:W-:Y:S02]  /*4370*/  ISETP.LT.OR P1, PT, R6, 0x9, !P1 ;  /* 0x000000090600780c */ /* 0x000fe40004f21670 */
[----:B------:R-:W-:-:S05]  /*4380*/  F2FP.F16.E5M2.UNPACK_B R4, R4 ;  /* 0x00000004ff04723e */ /* 0x000fca00020004ff */
[----:B------:R-:W-:-:S05]  /*4390*/  HADD2.F32 R4, -RZ, R4.H0_H0 ;  /* 0x20000004ff047230 */ /* 0x000fca0000004100 */
[----:B------:R-:W-:-:S04]  /*43a0*/  FMUL R4, R4, R13 ;  /* 0x0000000d04047220 */ /* 0x000fc80000400000 */
[----:B------:R-:W-:-:S05]  /*43b0*/  FFMA R4, R23, R12, R4 ;  /* 0x0000000c17047223 */ /* 0x000fca0000000004 */
[----:B0-----:R-:W-:Y:S02]  /*43c0*/  F2FP.SATFINITE.E5M2.F32.PACK_AB_MERGE_C R5, RZ, R4, RZ ;  /* 0x00000004ff05723e */ /* 0x001fe400048060ff */
[----:B------:R-:W-:-:S03]  /*43d0*/  PRMT R4, RZ, 0x7610, R4 ;  /* 0x00007610ff047816 */ /* 0x000fc60000000004 */
[----:B------:R0:W-:Y:S01]  /*43e0*/  @!P0 STG.E.U8 desc[UR20][R16.64+0x38], R5 ;  /* 0x0000380510008986 */ /* 0x0001e2000c101114 */
[----:B------:R-:W-:Y:S05]  /*43f0*/  @P1 BRA `(.L_x_100) ;  /* 0x0000000000041947 */ /* 0x000fea0003800000 */
[----:B------:R0:W5:Y:S02]  /*4400*/  LDG.E.U8 R4, desc[UR20][R20.64+0x39] ;  /* 0x0000391414047981 */ /* 0x000164000c1e1100 */
.L_x_100:
[----:B------:R-:W-:Y:S05]  /*4410*/  BSYNC B1 ;  /* 0x0000000000017941 */ /* 0x000fea0003800000 */
.L_x_99:
[----:B------:R-:W-:Y:S05]  /*4420*/  @P1 BRA `(.L_x_101) ;  /* 0x0000000800601947 */ /* 0x000fea0003800000 */
[----:B-----5:R-:W-:-:S04]  /*4430*/  LOP3.LUT R4, R4, 0xff, RZ, 0xc0, !PT ;  /* 0x000000ff04047812 */ /* 0x020fc800078ec0ff */
[----:B------:R-:W-:-:S05]  /*4440*/  F2FP.F16.E5M2.UNPACK_B R4, R4 ;  /* 0x00000004ff04723e */ /* 0x000fca00020004ff */
[----:B------:R-:W-:-:S05]  /*4450*/  HADD2.F32 R4, -RZ, R4.H0_H0 ;  /* 0x20000004ff047230 */ /* 0x000fca0000004100 */
[----:B0-----:R-:W-:-:S04]  /*4460*/  FMUL R5, R4, R13 ;  /* 0x0000000d04057220 */ /* 0x001fc80000400000 */
[----:B------:R-:W-:-:S05]  /*4470*/  FFMA R5, R22, R12, R5 ;  /* 0x0000000c16057223 */ /* 0x000fca0000000005 */
[----:B------:R-:W-:-:S05]  /*4480*/  F2FP.SATFINITE.E5M2.F32.PACK_AB_MERGE_C R5, RZ, R5, RZ ;  /* 0x00000005ff05723e */ /* 0x000fca00048060ff */
[----:B------:R0:W-:Y:S01]  /*4490*/  STG.E.U8 desc[UR20][R16.64+0x39], R5 ;  /* 0x0000390510007986 */ /* 0x0001e2000c101114 */
[----:B------:R-:W-:Y:S05]  /*44a0*/  BRA `(.L_x_101) ;  /* 0x0000000800407947 */ /* 0x000fea0003800000 */
.L_x_36:
[C---:B------:R-:W-:Y:S01]  /*44b0*/  ISETP.GE.AND P3, PT, R24.reuse, 0x1, PT ;  /* 0x000000011800780c */ /* 0x040fe20003f66270 */
[-C--:B------:R-:W-:Y:S01]  /*44c0*/  FMUL R85, R85, R12.reuse ;  /* 0x0000000c55557220 */ /* 0x080fe20000400000 */
[----:B------:R-:W-:Y:S01]  /*44d0*/  ISETP.GE.AND P0, PT, R24, 0x2, PT ;  /* 0x000000021800780c */ /* 0x000fe20003f06270 */
[-C--:B------:R-:W-:Y:S01]  /*44e0*/  FMUL R84, R84, R12.reuse ;  /* 0x0000000c54547220 */ /* 0x080fe20000400000 */
[C---:B------:R-:W-:Y:S01]  /*44f0*/  ISETP.LT.OR P1, PT, R6.reuse, 0x1, !P3 ;  /* 0x000000010600780c */ /* 0x040fe20005f21670 */
[-C--:B------:R-:W-:Y:S01]  /*4500*/  FMUL R83, R83, R12.reuse ;  /* 0x0000000c53537220 */ /* 0x080fe20000400000 */
[----:B------:R-:W-:Y:S01]  /*4510*/  ISETP.LT.OR P2, PT, R6, 0x1, !P0 ;  /* 0x000000010600780c */ /* 0x000fe20004741670 */
[-C--:B------:R-:W-:Y:S01]  /*4520*/  FMUL R82, R82, R12.reuse ;  /* 0x0000000c52527220 */ /* 0x080fe20000400000 */
[----:B------:R-:W-:Y:S01]  /*4530*/  ISETP.LT.OR P3, PT, R6, 0x9, !P3 ;  /* 0x000000090600780c */ /* 0x000fe20005f61670 */
[-C--:B------:R-:W-:Y:S01]  /*4540*/  FMUL R81, R81, R12.reuse ;  /* 0x0000000c51517220 */ /* 0x080fe20000400000 */
[----:B------:R-:W-:Y:S01]  /*4550*/  F2FP.SATFINITE.E5M2.F32.PACK_AB_MERGE_C R85, RZ, R85, RZ ;  /* 0x00000055ff55723e */ /* 0x000fe200048060ff */
[----:B------:R-:W-:Y:S01]  /*4560*/  FMUL R80, R80, R12 ;  /* 0x0000000c50507220 */ /* 0x000fe20000400000 */
[----:B------:R-:W-:Y:S01]  /*4570*/  F2FP.SATFINITE.E5M2.F32.PACK_AB_MERGE_C R5, RZ, R84, RZ ;  /* 0x00000054ff05723e */ /* 0x000fe200048060ff */
[-C--:B------:R-:W-:Y:S01]  /*4580*/  FMUL R79, R79, R12.reuse ;  /* 0x0000000c4f4f7220 */ /* 0x080fe20000400000 */
[----:B------:R-:W-:Y:S01]  /*4590*/  F2FP.SATFINITE.E5M2.F32.PACK_AB_MERGE_C R83, RZ, R83, RZ ;  /* 0x00000053ff53723e */ /* 0x000fe200048060ff */
[-C--:B------:R-:W-:Y:S01]  /*45a0*/  FMUL R78, R78, R12.reuse ;  /* 0x0000000c4e4e7220 */ /* 0x080fe20000400000 */
[----:B------:R-:W-:Y:S01]  /*45b0*/  ISETP.LT.OR P0, PT, R6, 0x9, !P0 ;  /* 0x000000090600780c */ /* 0x000fe20004701670 */
[----:B------:R-:W-:Y:S01]  /*45c0*/  @!P1 STG.E.U8 desc[UR20][R14.64], R85 ;  /* 0x000000550e009986 */ /* 0x000fe2000c101114 */
[C---:B------:R-:W-:Y:S01]  /*45d0*/  ISETP.GE.AND P1, PT, R24.reuse, 0x9, PT ;  /* 0x000000091800780c */ /* 0x040fe20003f26270 */
[-C--:B------:R-:W-:Y:S01]  /*45e0*/  FMUL R77, R77, R12.reuse ;  /* 0x0000000c4d4d7220 */ /* 0x080fe20000400000 */
[----:B------:R-:W-:Y:S01]  /*45f0*/  F2FP.SATFINITE.E5M2.F32.PACK_AB_MERGE_C R81, RZ, R81, RZ ;  /* 0x00000051ff51723e */ /* 0x000fe200048060ff */
[----:B------:R0:W-:Y:S01]  /*4600*/  @!P2 STG.E.U8 desc[UR20][R14.64+0x1], R5 ;  /* 0x000001050e00a986 */ /* 0x0001e2000c101114 */
[----:B------:R-:W-:Y:S01]  /*4610*/  ISETP.GE.AND P2, PT, R24, 0xa, PT ;  /* 0x0000000a1800780c */ /* 0x000fe20003f46270 */
[----:B------:R-:W-:Y:S01]  /*4620*/  FMUL R76, R76, R12 ;  /* 0x0000000c4c4c7220 */ /* 0x000fe20000400000 */
[----:B------:R-:W-:Y:S01]  /*4630*/  F2FP.SATFINITE.E5M2.F32.PACK_AB_MERGE_C R21, RZ, R80, RZ ;  /* 0x00000050ff15723e */ /* 0x000fe200048060ff */
[----:B------:R-:W-:Y:S01]  /*4640*/  @!P3 STG.E.U8 desc[UR20][R16.64], R83 ;  /* 0x000000531000b986 */ /* 0x000fe2000c101114 */
[----:B------:R-:W-:Y:S01]  /*4650*/  ISETP.LT.OR P3, PT, R6, 0x1, !P1 ;  /* 0x000000010600780c */ /* 0x000fe20004f61670 */
[-C--:B------:R-:W-:Y:S01]  /*4660*/  FMUL R74, R74, R12.reuse ;  /* 0x0000000c4a4a7220 */ /* 0x080fe20000400000 */
[C---:B------:R-:W-:Y:S01]  /*4670*/  ISETP.LT.OR P5, PT, R6.reuse, 0x1, !P2 ;  /* 0x000000010600780c */ /* 0x040fe200057a1670 */
[-C--:B------:R-:W-:Y:S01]  /*4680*/  FMUL R75, R75, R12.reuse ;  /* 0x0000000c4b4b7220 */ /* 0x080fe20000400000 */
[----:B------:R-:W-:Y:S01]  /*4690*/  ISETP.LT.OR P1, PT, R6, 0x9, !P1 ;  /* 0x000000090600780c */ /* 0x000fe20004f21670 */
[-C--:B------:R-:W-:Y:S01]  /*46a0*/  FMUL R73, R73, R12.reuse ;  /* 0x0000000c49497220 */ /* 0x080fe20000400000 */
[----:B------:R-:W-:Y:S01]  /*46b0*/  F2FP.SATFINITE.E5M2.F32.PACK_AB_MERGE_C R79, RZ, R79, RZ ;  /* 0x0000004fff4f723e */ /* 0x000fe200048060ff */
[----:B------:R-:W-:Y:S01]  /*46c0*/  FMUL R72, R72, R12 ;  /* 0x0000000c48487220 */ /* 0x000fe20000400000 */
[----:B0-----:R-:W-:Y:S01]  /*46d0*/  F2FP.SATFINITE.E5M2.F32.PACK_AB_MERGE_C R5, RZ, R82, RZ ;  /* 0x00000052ff05723e */ /* 0x001fe200048060ff */
[-C--:B------:R-:W-:Y:S01]  /*46e0*/  FMUL R70, R70, R12.reuse ;  /* 0x0000000c46467220 */ /* 0x080fe20000400000 */
[----:B------:R-:W-:Y:S01]  /*46f0*/  ISETP.LT.OR P2, PT, R6, 0x9, !P2 ;  /* 0x000000090600780c */ /* 0x000fe20005741670 */
[----:B------:R-:W-:Y:S01]  /*4700*/  FMUL R71, R71, R12 ;  /* 0x0000000c47477220 */ /* 0x000fe20000400000 */
[----:B------:R-:W-:Y:S01]  /*4710*/  F2FP.SATFINITE.E5M2.F32.PACK_AB_MERGE_C R25, RZ, R78, RZ ;  /* 0x0000004eff19723e */ /* 0x000fe200048060ff */
[----:B------:R0:W-:Y:S01]  /*4720*/  @!P0 STG.E.U8 desc[UR20][R16.64+0x1], R5 ;  /* 0x0000010510008986 */ /* 0x0001e2000c101114 */
[C---:B------:R-:W-:Y:S01]  /*4730*/  ISETP.GE.AND P0, PT, R24.reuse, 0x11, PT ;  /* 0x000000111800780c */ /* 0x040fe20003f06270 */
[-C--:B------:R-:W-:Y:S01]  /*4740*/  FMUL R69, R69, R12.reuse ;  /* 0x0000000c45457220 */ /* 0x080fe20000400000 */
[----:B------:R-:W-:Y:S01]  /*4750*/  F2FP.SATFINITE.E5M2.F32.PACK_AB_MERGE_C R77, RZ, R77, RZ ;  /* 0x0000004dff4d723e */ /* 0x000fe200048060ff */
[----:B------:R-:W-:Y:S01]  /*4760*/  @!P3 STG.E.U8 desc[UR20][R14.64+0x8], R81 ;  /* 0x000008510e00b986 */ /* 0x000fe2000c101114 */
[----:B------:R-:W-:Y:S01]  /*4770*/  ISETP.GE.AND P3, PT, R24, 0x12, PT ;  /* 0x000000121800780c */ /* 0x000fe20003f66270 */
[-C--:B------:R-:W-:Y:S01]  /*4780*/  FMUL R68, R68, R12.reuse ;  /* 0x0000000c44447220 */ /* 0x080fe20000400000 */
[----:B------:R-:W-:Y:S01]  /*4790*/  F2FP.SATFINITE.E5M2.F32.PACK_AB_MERGE_C R75, RZ, R75, RZ ;  /* 0x0000004bff4b723e */ /* 0x000fe200048060ff */
[----:B------:R1:W-:Y:S01]  /*47a0*/  @!P5 STG.E.U8 desc[UR20][R14.64+0x9], R21 ;  /* 0x000009150e00d986 */ /* 0x0003e2000c101114 */
[C---:B------:R-:W-:Y:S01]  /*47b0*/  ISETP.LT.OR P5, PT, R6.reuse, 0x1, !P3 ;  /* 0x000000010600780c */ /* 0x040fe20005fa1670 */
[-C--:B------:R-:W-:Y:S01]  /*47c0*/  FMUL R67, R67, R12.reuse ;  /* 0x0000000c43437220 */ /* 0x080fe20000400000 */
[C---:B------:R-:W-:Y:S01]  /*47d0*/  ISETP.LT.OR P3, PT, R6.reuse, 0x9, !P3 ;  /* 0x000000090600780c */ /* 0x040fe20005f61670 */
[----:B------:R-:W-:Y:S01]  /*47e0*/  @!P1 STG.E.U8 desc[UR20][R16.64+0x8], R79 ;  /* 0x0000084f10009986 */ /* 0x000fe2000c101114 */
[----:B------:R-:W-:Y:S01]  /*47f0*/  ISETP.LT.OR P1, PT, R6, 0x1, !P0 ;  /* 0x000000010600780c */ /* 0x000fe20004721670 */
[----:B------:R-:W-:Y:S01]  /*4800*/  FMUL R66, R66, R12 ;  /* 0x0000000c42427220 */ /* 0x000fe20000400000 */
[----:B0-----:R-:W-:Y:S01]  /*4810*/  F2FP.SATFINITE.E5M2.F32.PACK_AB_MERGE_C R5, RZ, R76, RZ ;  /* 0x0000004cff05723e */ /* 0x001fe200048060ff */
[----:B------:R-:W-:Y:S01]  /*4820*/  @!P2 STG.E.U8 desc[UR20][R16.64+0x9], R25 ;  /* 0x000009191000a986 */ /* 0x000fe2000c101114 */
[----:B------:R-:W-:Y:S01]  /*4830*/  ISETP.GE.AND P2, PT, R24, 0x19, PT ;  /* 0x000000191800780c */ /* 0x000fe20003f46270 */
[-C--:B------:R-:W-:Y:S01]  /*4840*/  FMUL R65, R65, R12.reuse ;  /* 0x0000000c41417220 */ /* 0x080fe20000400000 */
[----:B------:R-:W-:Y:S01]  /*4850*/  ISETP.LT.OR P0, PT, R6, 0x9, !P0 ;  /* 0x000000090600780c */ /* 0x000fe20004701670 */
[----:B------:R-:W-:Y:S01]  /*4860*/  FMUL R64, R64, R12 ;  /* 0x0000000c40407220 */ /* 0x000fe20000400000 */
[----:B------:R-:W-:Y:S01]  /*4870*/  ISETP.LT.OR P6, PT, R6, 0x1, !P2 ;  /* 0x000000010600780c */ /* 0x000fe200057c1670 */
[----:B------:R0:W-:Y:S01]  /*4880*/  @!P5 STG.E.U8 desc[UR20][R14.64+0x11], R5 ;  /* 0x000011050e00d986 */ /* 0x0001e2000c101114 */
[----:B-1----:R-:W-:Y:S01]  /*4890*/  F2FP.SATFINITE.E5M2.F32.PACK_AB_MERGE_C R21, RZ, R74, RZ ;  /* 0x0000004aff15723e */ /* 0x002fe200048060ff */
[-C--:B------:R-:W-:Y:S01]  /*48a0*/  FMUL R62, R62, R12.reuse ;  /* 0x0000000c3e3e7220 */ /* 0x080fe20000400000 */
[----:B------:R-:W-:Y:S01]  /*48b0*/  F2FP.SATFINITE.E5M2.F32.PACK_AB_MERGE_C R73, RZ, R73, RZ ;  /* 0x00000049ff49723e */ /* 0x000fe200048060ff */
[----:B------:R-:W-:Y:S01]  /*48c0*/  @!P1 STG.E.U8 desc[UR20][R14.64+0x10], R77 ;  /* 0x0000104d0e009986 */ /* 0x000fe2000c101114 */
[----:B------:R-:W-:Y:S01]  /*48d0*/  ISETP.GE.AND P1, PT, R24, 0x1a, PT ;  /* 0x0000001a1800780c */ /* 0x000fe20003f26270 */
[-C--:B------:R-:W-:Y:S01]  /*48e0*/  FMUL R63, R63, R12.reuse ;  /* 0x0000000c3f3f7220 */ /* 0x080fe20000400000 */
[C---:B------:R-:W-:Y:S01]  /*48f0*/  ISETP.LT.OR P2, PT, R6.reuse, 0x9, !P2 ;  /* 0x000000090600780c */ /* 0x040fe20005741670 */
[----:B------:R1:W-:Y:S01]  /*4900*/  @!P3 STG.E.U8 desc[UR20][R16.64+0x11], R21 ;  /* 0x000011151000b986 */ /* 0x0003e2000c101114 */
[C---:B------:R-:W-:Y:S01]  /*4910*/  ISETP.LT.OR P5, PT, R6.reuse, 0x1, !P1 ;  /* 0x000000010600780c */ /* 0x040fe20004fa1670 */
[----:B------:R-:W-:Y:S01]  /*4920*/  FMUL R61, R61, R12 ;  /* 0x0000000c3d3d7220 */ /* 0x000fe20000400000 */
[----:B------:R-:W-:Y:S01]  /*4930*/  ISETP.LT.OR P3, PT, R6, 0x9, !P1 ;  /* 0x000000090600780c */ /* 0x000fe20004f61670 */
[----:B------:R-:W-:Y:S01]  /*4940*/  @!P0 STG.E.U8 desc[UR20][R16.64+0x10], R75 ;  /* 0x0000104b10008986 */ /* 0x000fe2000c101114 */
[----:B0-----:R-:W-:Y:S01]  /*4950*/  F2FP.SATFINITE.E5M2.F32.PACK_AB_MERGE_C R5, RZ, R72, RZ ;  /* 0x00000048ff05723e */ /* 0x001fe200048060ff */
[-C--:B------:R-:W-:Y:S01]  /*4960*/  FMUL R60, R60, R12.reuse ;  /* 0x0000000c3c3c7220 */ /* 0x080fe20000400000 */
[C---:B------:R-:W-:Y:S01]  /*4970*/  ISETP.GE.AND P0, PT, R24.reuse, 0x21, PT ;  /* 0x000000211800780c */ /* 0x040fe20003f06270 */
[----:B------:R-:W-:Y:S01]  /*4980*/  @!P6 STG.E.U8 desc[UR20][R14.64+0x18], R73 ;  /* 0x000018490e00e986 */ /* 0x000fe2000c101114 */
[----:B------:R-:W-:Y:S01]  /*4990*/  ISETP.GE.AND P1, PT, R24, 0x22, PT ;  /* 0x000000221800780c */ /* 0x000fe20003f26270 */
[-C--:B------:R-:W-:Y:S01]  /*49a0*/  FMUL R59, R59, R12.reuse ;  /* 0x0000000c3b3b7220 */ /* 0x080fe20000400000 */
[----:B------:R-:W-:Y:S01]  /*49b0*/  ISETP.LT.OR P6, PT, R6, 0x1, !P0 ;  /* 0x000000010600780c */ /* 0x000fe200047c1670 */
[----:B------:R-:W-:Y:S01]  /*49c0*/  FMUL R58, R58, R12 ;  /* 0x0000000c3a3a7220 */ /* 0x000fe20000400000 */
[----:B-1----:R-:W-:Y:S01]  /*49d0*/  F2FP.SATFINITE.E5M2.F32.PACK_AB_MERGE_C R21, RZ, R70, RZ ;  /* 0x00000046ff15723e */ /* 0x002fe200048060ff */
[----:B------:R0:W-:Y:S01]  /*49e0*/  @!P5 STG.E.U8 desc[UR20][R14.64+0x19], R5 ;  /* 0x000019050e00d986 */ /* 0x0001e2000c101114 */
[----:B------:R-:W-:Y:S01]  /*49f0*/  ISETP.LT.OR P5, PT, R6, 0x1, !P1 ;  /* 0x000000010600780c */ /* 0x000fe20004fa1670 */
[-C--:B------:R-:W-:Y:S01]  /*4a00*/  FMUL R57, R57, R12.reuse ;  /* 0x0000000c39397220 */ /* 0x080fe20000400000 */
[----:B------:R-:W-:Y:S01]  /*4a10*/  F2FP.SATFINITE.E5M2.F32.PACK_AB_MERGE_C R71, RZ, R71, RZ ;  /* 0x00000047ff47723e */ /* 0x000fe200048060ff */
[----:B------:R1:W-:Y:S01]  /*4a20*/  @!P3 STG.E.U8 desc[UR20][R16.64+0x19], R21 ;  /* 0x000019151000b986 */ /* 0x0003e2000c101114 */
[----:B------:R-:W-:Y:S01]  /*4a30*/  F2FP.SATFINITE.E5M2.F32.PACK_AB_MERGE_C R69, RZ, R69, RZ ;  /* 0x00000045ff45723e */ /* 0x000fe200048060ff */
[----:B------:R-:W-:Y:S01]  /*4a40*/  FMUL R56, R56, R12 ;  /* 0x0000000c38387220 */ /* 0x000fe20000400000 */
[----:B------:R-:W-:Y:S01]  /*4a50*/  F2FP.SATFINITE.E5M2.F32.PACK_AB_MERGE_C R25, RZ, R68, RZ ;  /* 0x00000044ff19723e */ /* 0x000fe200048060ff */
[----:B------:R-:W-:Y:S01]  /*4a60*/  @!P2 STG.E.U8 desc[UR20][R16.64+0x18], R71 ;  /* 0x000018471000a986 */ /* 0x000fe2000c101114 */
[----:B------:R-:W-:Y:S01]  /*4a70*/  ISETP.LT.OR P3, PT, R6, 0x9, !P1 ;  /* 0x000000090600780c */ /* 0x000fe20004f61670 */
[-C--:B------:R-:W-:Y:S01]  /*4a80*/  FMUL R23, R23, R12.reuse ;  /* 0x0000000c17177220 */ /* 0x080fe20000400000 */
[----:B------:R-:W-:Y:S01]  /*4a90*/  ISETP.GE.AND P2, PT, R24, 0x29, PT ;  /* 0x000000291800780c */ /* 0x000fe20003f46270 */
[----:B------:R-:W-:Y:S01]  /*4aa0*/  @!P6 STG.E.U8 desc[UR20][R14.64+0x20], R69 ;  /* 0x000020450e00e986 */ /* 0x000fe2000c101114 */
[----:B------:R-:W-:Y:S01]  /*4ab0*/  ISETP.LT.OR P0, PT, R6, 0x9, !P0 ;  /* 0x000000090600780c */ /* 0x000fe20004701670 */
[----:B------:R-:W-:Y:S01]  /*4ac0*/  FMUL R22, R22, R12 ;  /* 0x0000000c16167220 */ /* 0x000fe20000400000 */
[----:B------:R-:W-:Y:S01]  /*4ad0*/  ISETP.GE.AND P1, PT, R24, 0x2a, PT ;  /* 0x0000002a1800780c */ /* 0x000fe20003f26270 */
[----:B------:R-:W-:Y:S01]  /*4ae0*/  @!P5 STG.E.U8 desc[UR20][R14.64+0x21], R25 ;  /* 0x000021190e00d986 */ /* 0x000fe2000c101114 */
[----:B------:R-:W-:-:S02]  /*4af0*/  ISETP.LT.OR P6, PT, R6, 0x1, !P2 ;  /* 0x000000010600780c */ /* 0x000fc400057c1670 */
[C---:B------:R-:W-:Y:S02]  /*4b00*/  ISETP.LT.OR P5, PT, R6.reuse, 0x1, !P1 ;  /* 0x000000010600780c */ /* 0x040fe40004fa1670 */
[----:B------:R-:W-:Y:S02]  /*4b10*/  F2FP.SATFINITE.E5M2.F32.PACK_AB_MERGE_C R67, RZ, R67, RZ ;  /* 0x00000043ff43723e */ /* 0x000fe400048060ff */
[----:B0-----:R-:W-:Y:S02]  /*4b20*/  F2FP.SATFINITE.E5M2.F32.PACK_AB_MERGE_C R5, RZ, R66, RZ ;  /* 0x00000042ff05723e */ /* 0x001fe400048060ff */
[----:B------:R-:W-:Y:S01]  /*4b30*/  F2FP.SATFINITE.E5M2.F32.PACK_AB_MERGE_C R65, RZ, R65, RZ ;  /* 0x00000041ff41723e */ /* 0x000fe200048060ff */
[----:B------:R-:W-:Y:S01]  /*4b40*/  @!P0 STG.E.U8 desc[UR20][R16.64+0x20], R67 ;  /* 0x0000204310008986 */ /* 0x000fe2000c101114 */
[----:B-1----:R-:W-:Y:S02]  /*4b50*/  F2FP.SATFINITE.E5M2.F32.PACK_AB_MERGE_C R21, RZ, R64, RZ ;  /* 0x00000040ff15723e */ /* 0x002fe400048060ff */
[C---:B------:R-:W-:Y:S01]  /*4b60*/  ISETP.LT.OR P1, PT, R6.reuse, 0x9, !P1 ;  /* 0x000000090600780c */ /* 0x040fe20004f21670 */
[----:B------:R0:W-:Y:S01]  /*4b70*/  @!P3 STG.E.U8 desc[UR20][R16.64+0x21], R5 ;  /* 0x000021051000b986 */ /* 0x0001e2000c101114 */
[----:B------:R-:W-:-:S02]  /*4b80*/  ISETP.LT.OR P2, PT, R6, 0x9, !P2 ;  /* 0x000000090600780c */ /* 0x000fc40005741670 */
[C---:B------:R-:W-:Y:S01]  /*4b90*/  ISETP.GE.AND P3, PT, R24.reuse, 0x31, PT ;  /* 0x000000311800780c */ /* 0x040fe20003f66270 */
[----:B------:R-:W-:Y:S01]  /*4ba0*/  @!P6 STG.E.U8 desc[UR20][R14.64+0x28], R65 ;  /* 0x000028410e00e986 */ /* 0x000fe2000c101114 */
[----:B------:R-:W-:Y:S02]  /*4bb0*/  ISETP.GE.AND P0, PT, R24, 0x32, PT ;  /* 0x000000321800780c */ /* 0x000fe40003f06270 */
[----:B------:R-:W-:Y:S01]  /*4bc0*/  F2FP.SATFINITE.E5M2.F32.PACK_AB_MERGE_C R63, RZ, R63, RZ ;  /* 0x0000003fff3f723e */ /* 0x000fe200048060ff */
[----:B------:R1:W-:Y:S01]  /*4bd0*/  @!P5 STG.E.U8 desc[UR20][R14.64+0x29], R21 ;  /* 0x000029150e00d986 */ /* 0x0003e2000c101114 */
[C---:B------:R-:W-:Y:S02]  /*4be0*/  ISETP.LT.OR P5, PT, R6.reuse, 0x1, !P3 ;  /* 0x000000010600780c */ /* 0x040fe40005fa1670 */
[----:B------:R-:W-:Y:S02]  /*4bf0*/  ISETP.LT.OR P6, PT, R6, 0x1, !P0 ;  /* 0x000000010600780c */ /* 0x000fe400047c1670 */
[----:B0-----:R-:W-:Y:S01]  /*4c00*/  F2FP.SATFINITE.E5M2.F32.PACK_AB_MERGE_C R5, RZ, R62, RZ ;  /* 0x0000003eff05723e */ /* 0x001fe200048060ff */
[----:B------:R-:W-:Y:S01]  /*4c10*/  @!P2 STG.E.U8 desc[UR20][R16.64+0x28], R63 ;  /* 0x0000283f1000a986 */ /* 0x000fe2000c101114 */
[----:B------:R-:W-:-:S02]  /*4c20*/  F2FP.SATFINITE.E5M2.F32.PACK_AB_MERGE_C R61, RZ, R61, RZ ;  /* 0x0000003dff3d723e */ /* 0x000fc400048060ff */
[----:B------:R-:W-:Y:S01]  /*4c30*/  ISETP.GE.AND P2, PT, R24, 0x3a, PT ;  /* 0x0000003a1800780c */ /* 0x000fe20003f46270 */
[----:B------:R0:W-:Y:S01]  /*4c40*/  @!P1 STG.E.U8 desc[UR20][R16.64+0x29], R5 ;  /* 0x0000290510009986 */ /* 0x0001e2000c101114 */
[----:B------:R-:W-:Y:S02]  /*4c50*/  ISETP.LT.OR P1, PT, R6, 0x9, !P3 ;  /* 0x000000090600780c */ /* 0x000fe40005f21670 */
[----:B-1----:R-:W-:Y:S01]  /*4c60*/  F2FP.SATFINITE.E5M2.F32.PACK_AB_MERGE_C R21, RZ, R60, RZ ;  /* 0x0000003cff15723e */ /* 0x002fe200048060ff */
[----:B------:R-:W-:Y:S01]  /*4c70*/  @!P5 STG.E.U8 desc[UR20][R14.64+0x30], R61 ;  /* 0x0000303d0e00d986 */ /* 0x000fe2000c101114 */
[----:B------:R-:W-:Y:S02]  /*4c80*/  ISETP.GE.AND P3, PT, R24, 0x39, PT ;  /* 0x000000391800780c */ /* 0x000fe40003f66270 */
[C---:B------:R-:W-:Y:S01]  /*4c90*/  ISETP.LT.OR P0, PT, R6.reuse, 0x9, !P0 ;  /* 0x000000090600780c */ /* 0x040fe20004701670 */
[----:B------:R1:W-:Y:S01]  /*4ca0*/  @!P6 STG.E.U8 desc[UR20][R14.64+0x31], R21 ;  /* 0x000031150e00e986 */ /* 0x0003e2000c101114 */
[----:B------:R-:W-:-:S02]  /*4cb0*/  ISETP.LT.OR P5, PT, R6, 0x1, !P3 ;  /* 0x000000010600780c */ /* 0x000fc40005fa1670 */
[C---:B------:R-:W-:Y:S02]  /*4cc0*/  ISETP.LT.OR P6, PT, R6.reuse, 0x1, !P2 ;  /* 0x000000010600780c */ /* 0x040fe400057c1670 */
[C---:B------:R-:W-:Y:S02]  /*4cd0*/  ISETP.LT.OR P3, PT, R6.reuse, 0x9, !P3 ;  /* 0x000000090600780c */ /* 0x040fe40005f61670 */
[----:B------:R-:W-:Y:S02]  /*4ce0*/  ISETP.LT.OR P2, PT, R6, 0x9, !P2 ;  /* 0x000000090600780c */ /* 0x000fe40005741670 */
[----:B------:R-:W-:Y:S02]  /*4cf0*/  F2FP.SATFINITE.E5M2.F32.PACK_AB_MERGE_C R59, RZ, R59, RZ ;  /* 0x0000003bff3b723e */ /* 0x000fe400048060ff */
[----:B0-----:R-:W-:Y:S02]  /*4d00*/  F2FP.SATFINITE.E5M2.F32.PACK_AB_MERGE_C R5, RZ, R58, RZ ;  /* 0x0000003aff05723e */ /* 0x001fe400048060ff */
[----:B------:R-:W-:Y:S01]  /*4d10*/  F2FP.SATFINITE.E5M2.F32.PACK_AB_MERGE_C R57, RZ, R57, RZ ;  /* 0x00000039ff39723e */ /* 0x000fe200048060ff */
[----:B------:R0:W-:Y:S01]  /*4d20*/  @!P1 STG.E.U8 desc[UR20][R16.64+0x30], R59 ;  /* 0x0000303b10009986 */ /* 0x0001e2000c101114 */
[----:B-1----:R-:W-:-:S02]  /*4d30*/  F2FP.SATFINITE.E5M2.F32.PACK_AB_MERGE_C R21, RZ, R56, RZ ;  /* 0x00000038ff15723e */ /* 0x002fc400048060ff */
[----:B------:R-:W-:Y:S01]  /*4d40*/  F2FP.SATFINITE.E5M2.F32.PACK_AB_MERGE_C R23, RZ, R23, RZ ;  /* 0x00000017ff17723e */ /* 0x000fe200048060ff */
[----:B------:R0:W-:Y:S01]  /*4d50*/  @!P0 STG.E.U8 desc[UR20][R16.64+0x31], R5 ;  /* 0x0000310510008986 */ /* 0x0001e2000c101114 */
[----:B------:R-:W-:-:S03]  /*4d60*/  F2FP.SATFINITE.E5M2.F32.PACK_AB_MERGE_C R25, RZ, R22, RZ ;  /* 0x00000016ff19723e */ /* 0x000fc600048060ff */
[----:B------:R0:W-:Y:S04]  /*4d70*/  @!P5 STG.E.U8 desc[UR20][R14.64+0x38], R57 ;  /* 0x000038390e00d986 */ /* 0x0001e8000c101114 */
[----:B------:R0:W-:Y:S04]  /*4d80*/  @!P6 STG.E.U8 desc[UR20][R14.64+0x39], R21 ;  /* 0x000039150e00e986 */ /* 0x0001e8000c101114 */
[----:B------:R0:W-:Y:S04]  /*4d90*/  @!P3 STG.E.U8 desc[UR20][R16.64+0x38], R23 ;  /* 0x000038171000b986 */ /* 0x0001e8000c101114 */
[----:B------:R0:W-:Y:S02]  /*4da0*/  @!P2 STG.E.U8 desc[UR20][R16.64+0x39], R25 ;  /* 0x000039191000a986 */ /* 0x0001e4000c101114 */
.L_x_101:
[----:B------:R-:W-:Y:S05]  /*4db0*/  BSYNC B0 ;  /* 0x0000000000007941 */ /* 0x000fea0003800000 */
.L_x_35:
[C---:B------:R-:W-:Y:S01]  /*4dc0*/  LEA R2, P0, R8.reuse, R2, 0x1 ;  /* 0x0000000208027211 */ /* 0x040fe200078008ff */
[----:B------:R-:W-:Y:S01]  /*4dd0*/  ULDC.64 UR6, c[0x0][0x650] ;  /* 0x0001940000067ab9 */ /* 0x000fe20000000a00 */
[----:B-----5:R-:W-:Y:S01]  /*4de0*/  IMAD.U32 R4, RZ, RZ, UR16 ;  /* 0x00000010ff047e24 */ /* 0x020fe2000f8e00ff */
[----:B0-----:R-:W-:Y:S01]  /*4df0*/  PRMT R14, RZ, 0x7610, R14 ;  /* 0x00007610ff0e7816 */ /* 0x001fe2000000000e */
[----:B------:R-:W-:Y:S01]  /*4e00*/  IMAD.MOV.U32 R6, RZ, RZ, -0x1 ;  /* 0xffffffffff067424 */ /* 0x000fe200078e00ff */
[----:B------:R-:W-:Y:S01]  /*4e10*/  LEA.HI.X R3, R8, R3, R0, 0x1, P0 ;  /* 0x0000000308037211 */ /* 0x000fe200000f0c00 */
[----:B------:R0:W-:Y:S01]  /*4e20*/  SYNCS.ARRIVE.TRANS64.A1T0 RZ, [R4+UR24], RZ ;  /* 0x000000ff04ff79a7 */ /* 0x0001e20008100018 */
[----:B------:R-:W-:Y:S01]  /*4e30*/  ISETP.GE.U32.AND P0, PT, R2, UR6, PT ;  /* 0x0000000602007c0c */ /* 0x000fe2000bf06070 */
[----:B------:R-:W-:-:S03]  /*4e40*/  IMAD.MOV.U32 R5, RZ, RZ, -0x1 ;  /* 0xffffffffff057424 */ /* 0x000fc600078e00ff */
[----:B------:R-:W-:Y:S01]  /*4e50*/  ISETP.GE.U32.AND.EX P0, PT, R3, UR7, PT, P0 ;  /* 0x0000000703007c0c */ /* 0x000fe2000bf06100 */
[----:B0-----:R-:W-:-:S12]  /*4e60*/  IMAD.MOV.U32 R4, RZ, RZ, -0x1 ;  /* 0xffffffffff047424 */ /* 0x001fd800078e00ff */
[----:B------:R-:W-:Y:S05]  /*4e70*/  @P0 BRA `(.L_x_102) ;  /* 0x0000000400600947 */ /* 0x000fea0003800000 */
[----:B------:R-:W0:Y:S01]  /*4e80*/  S2R R26, SR_CTAID.X ;  /* 0x00000000001a7919 */ /* 0x000e220000002500 */
[----:B--234-:R-:W2:Y:S01]  /*4e90*/  LDC.64 R20, c[0x0][0x628] ;  /* 0x00018a00ff147b82 */ /* 0x01cea20000000a00 */
[----:B------:R-:W-:Y:S01]  /*4ea0*/  ULDC UR6, c[0x0][0x150] ;  /* 0x0000540000067ab9 */ /* 0x000fe20000000800 */
[----:B-1----:R-:W-:Y:S01]  /*4eb0*/  IMAD.MOV.U32 R16, RZ, RZ, R2 ;  /* 0x000000ffff107224 */ /* 0x002fe200078e0002 */
[----:B------:R-:W1:Y:S01]  /*4ec0*/  S2R R28, SR_CTAID.Y ;  /* 0x00000000001c7919 */ /* 0x000e620000002600 */
[----:B------:R-:W-:-:S04]  /*4ed0*/  IMAD.MOV.U32 R17, RZ, RZ, R3 ;  /* 0x000000ffff117224 */ /* 0x000fc800078e0003 */
[----:B------:R-:W3:Y:S08]  /*4ee0*/  LDC R29, c[0x0][0x144] ;  /* 0x00005100ff1d7b82 */ /* 0x000ef00000000800 */
[----:B------:R-:W4:Y:S08]  /*4ef0*/  LDC R6, c[0x0][0x630] ;  /* 0x00018c00ff067b82 */ /* 0x000f300000000800 */
[----:B------:R-:W1:Y:S01]  /*4f00*/  LDC.64 R24, c[0x0][0x620] ;  /* 0x00018800ff187b82 */ /* 0x000e620000000a00 */
[----:B--2---:R-:W-:-:S04]  /*4f10*/  ISETP.NE.U32.AND P0, PT, R20, RZ, PT ;  /* 0x000000ff1400720c */ /* 0x004fc80003f05070 */
[----:B------:R-:W-:Y:S02]  /*4f20*/  ISETP.NE.AND.EX P0, PT, R21, RZ, PT, P0 ;  /* 0x000000ff1500720c */ /* 0x000fe40003f05300 */
[----:B0-----:R-:W-:-:S05]  /*4f30*/  I2FP.F32.U32 R4, R26 ;  /* 0x0000001a00047245 */ /* 0x001fca0000201000 */
[----:B------:R-:W-:-:S04]  /*4f40*/  FMUL R4, R4, UR6 ;  /* 0x0000000604047c20 */ /* 0x000fc80008400000 */
[----:B------:R0:W2:Y:S02]  /*4f50*/  F2I.U32.TRUNC.NTZ R27, R4 ;  /* 0x00000004001b7305 */ /* 0x0000a4000020f000 */
[----:B---34-:R-:W-:Y:S05]  /*4f60*/  @!P0 BRA `(.L_x_103) ;  /* 0x0000000000288947 */ /* 0x018fea0003800000 */
[----:B------:R-:W3:Y:S02]  /*4f70*/  LDC R5, c[0x0][0x634] ;  /* 0x00018d00ff057b82 */ /* 0x000ee40000000800 */
[----:B---3--:R-:W-:-:S05]  /*4f80*/  IADD3 R17, P0, R2, R5, RZ ;  /* 0x0000000502117210 */ /* 0x008fca0007f1e0ff */
[----:B------:R-:W-:-:S04]  /*4f90*/  IMAD.X R23, RZ, RZ, R3, P0 ;  /* 0x000000ffff177224 */ /* 0x000fc800000e0603 */
[----:B0-----:R-:W-:-:S04]  /*4fa0*/  IMAD.WIDE.U32 R4, R23, R20, RZ ;  /* 0x0000001417047225 */ /* 0x001fc800078e00ff */
[----:B------:R-:W-:-:S04]  /*4fb0*/  IMAD.WIDE.U32 R14, P0, R17, R21, R4 ;  /* 0x00000015110e7225 */ /* 0x000fc80007800004 */
[----:B------:R-:W-:-:S04]  /*4fc0*/  IMAD.WIDE.U32 R4, R17, R20, RZ ;  /* 0x0000001411047225 */ /* 0x000fc800078e00ff */
[----:B------:R-:W-:Y:S01]  /*4fd0*/  IMAD.X R17, RZ, RZ, RZ, P0 ;  /* 0x000000ffff117224 */ /* 0x000fe200000e06ff */
[----:B------:R-:W-:Y:S01]  /*4fe0*/  IADD3 RZ, P0, R5, R14, RZ ;  /* 0x0000000e05ff7210 */ /* 0x000fe20007f1e0ff */
[----:B------:R-:W-:-:S04]  /*4ff0*/  IMAD.MOV.U32 R16, RZ, RZ, R15 ;  /* 0x000000ffff107224 */ /* 0x000fc800078e000f */
[----:B------:R-:W-:-:S08]  /*5000*/  IMAD.WIDE.U32.X R16, R23, R21, R16, P0 ;  /* 0x0000001517107225 */ /* 0x000fd000000e0410 */
.L_x_103:
[-CC-:B------:R-:W-:Y:S01]  /*5010*/  SHF.R.U64 R22, R16, R6.reuse, R17.reuse ;  /* 0x0000000610167219 */ /* 0x180fe20000001211 */
[----:B------:R-:W3:Y:S01]  /*5020*/  LDC.64 R32, c[0x0][0x640] ;  /* 0x00019000ff207b82 */ /* 0x000ee20000000a00 */
[----:B0-----:R-:W-:Y:S01]  /*5030*/  SHF.R.U32.HI R4, RZ, R6, R17 ;  /* 0x00000006ff047219 */ /* 0x001fe20000011611 */
[----:B--2---:R-:W-:Y:S01]  /*5040*/  IMAD.MOV R27, RZ, RZ, -R27 ;  /* 0x000000ffff1b7224 */ /* 0x004fe200078e0a1b */
[----:B------:R-:W-:Y:S01]  /*5050*/  IADD3 R15, P0, RZ, -R22, RZ ;  /* 0x80000016ff0f7210 */ /* 0x000fe20007f1e0ff */
[----:B------:R-:W-:Y:S01]  /*5060*/  ULDC UR6, c[0x0][0x154] ;  /* 0x0000550000067ab9 */ /* 0x000fe20000000800 */
[----:B------:R-:W-:Y:S02]  /*5070*/  IMAD.MOV.U32 R17, RZ, RZ, 0x1 ;  /* 0x00000001ff117424 */ /* 0x000fe400078e00ff */
[----:B------:R-:W-:Y:S01]  /*5080*/  IMAD R27, R29, R27, R26 ;  /* 0x0000001b1d1b7224 */ /* 0x000fe200078e021a */
[----:B------:R-:W0:Y:S01]  /*5090*/  LDC R14, c[0x0][0x618] ;  /* 0x00018600ff0e7b82 */ /* 0x000e220000000800 */
[----:B------:R-:W-:-:S04]  /*50a0*/  IMAD.X R5, RZ, RZ, ~R4, P0 ;  /* 0x000000ffff057224 */ /* 0x000fc800000e0e04 */
[-C--:B-1----:R-:W-:Y:S02]  /*50b0*/  IMAD R6, R5, R24.reuse, RZ ;  /* 0x0000001805067224 */ /* 0x082fe400078e02ff */
[C---:B------:R-:W-:Y:S01]  /*50c0*/  IMAD.WIDE.U32 R4, R15.reuse, R24, R2 ;  /* 0x000000180f047225 */ /* 0x040fe200078e0002 */
[----:B------:R-:W1:Y:S03]  /*50d0*/  LDC R16, c[0x0][0x608] ;  /* 0x00018200ff107b82 */ /* 0x000e660000000800 */
[----:B------:R-:W-:Y:S01]  /*50e0*/  IMAD R15, R15, R25, R6 ;  /* 0x000000190f0f7224 */ /* 0x000fe200078e0206 */
[----:B------:R-:W-:-:S03]  /*50f0*/  I2FP.F32.U32 R6, R28 ;  /* 0x0000001c00067245 */ /* 0x000fc60000201000 */
[----:B------:R-:W-:Y:S01]  /*5100*/  IMAD.IADD R5, R5, 0x1, R15 ;  /* 0x0000000105057824 */ /* 0x000fe200078e020f */
[----:B------:R-:W2:Y:S01]  /*5110*/  LDC R30, c[0x0][0x658] ;  /* 0x00019600ff1e7b82 */ /* 0x000ea20000000800 */
[----:B---3--:R-:W-:Y:S01]  /*5120*/  ISETP.NE.U32.AND P0, PT, R32, RZ, PT ;  /* 0x000000ff2000720c */ /* 0x008fe20003f05070 */
[----:B------:R-:W-:-:S03]  /*5130*/  IMAD.MOV.U32 R15, RZ, RZ, -0x1 ;  /* 0xffffffffff0f7424 */ /* 0x000fc600078e00ff */
[----:B------:R-:W-:-:S03]  /*5140*/  ISETP.NE.AND.EX P0, PT, R33, RZ, PT, P0 ;  /* 0x000000ff2100720c */ /* 0x000fc60003f05300 */
[----:B------:R-:W3:Y:S01]  /*5150*/  LDC R25, c[0x0][0x148] ;  /* 0x00005200ff197b82 */ /* 0x000ee20000000800 */
[-CC-:B0-----:R-:W-:Y:S02]  /*5160*/  SHF.R.U64 R20, R4, R14.reuse, R5.reuse ;  /* 0x0000000e04147219 */ /* 0x181fe40000001205 */
[----:B------:R-:W-:Y:S01]  /*5170*/  SHF.R.U32.HI R5, RZ, R14, R5 ;  /* 0x0000000eff057219 */ /* 0x000fe20000011605 */
[----:B------:R-:W-:-:S04]  /*5180*/  FMUL R14, R6, UR6 ;  /* 0x00000006060e7c20 */ /* 0x000fc80008400000 */
[----:B------:R-:W0:Y:S01]  /*5190*/  LDC R26, c[0x0][0x600] ;  /* 0x00018000ff1a7b82 */ /* 0x000e220000000800 */
[----:B------:R4:W0:Y:S01]  /*51a0*/  F2I.U32.TRUNC.NTZ R23, R14 ;  /* 0x0000000e00177305 */ /* 0x000822000020f000 */
[-CC-:B-1----:R-:W-:Y:S02]  /*51b0*/  SHF.R.U64 R6, R20, R16.reuse, R5.reuse ;  /* 0x0000001014067219 */ /* 0x182fe40000001205 */
[----:B------:R-:W-:-:S04]  /*51c0*/  SHF.R.U32.HI R5, RZ, R16, R5 ;  /* 0x00000010ff057219 */ /* 0x000fc80000011605 */
[----:B------:R-:W1:Y:S01]  /*51d0*/  LDC R31, c[0x0][0x648] ;  /* 0x00019200ff1f7b82 */ /* 0x000e620000000800 */
[-CC-:B--2---:R-:W-:Y:S02]  /*51e0*/  SHF.R.U64 R24, R6, R30.reuse, R5.reuse ;  /* 0x0000001e06187219 */ /* 0x184fe40000001205 */
[-C--:B------:R-:W-:Y:S02]  /*51f0*/  SHF.L.U32 R15, R15, R30.reuse, RZ ;  /* 0x0000001e0f0f7219 */ /* 0x080fe400000006ff */
[-C--:B------:R-:W-:Y:S01]  /*5200*/  SHF.R.U32.HI R5, RZ, R30.reuse, R5 ;  /* 0x0000001eff057219 */ /* 0x080fe20000011605 */
[----:B------:R-:W-:Y:S01]  /*5210*/  IMAD.MOV.U32 R4, RZ, RZ, R24 ;  /* 0x000000ffff047224 */ /* 0x000fe200078e0018 */
[----:B------:R-:W-:Y:S01]  /*5220*/  SHF.L.U32 R30, R17, R30, RZ ;  /* 0x0000001e111e7219 */ /* 0x000fe200000006ff */
[----:B------:R-:W2:Y:S01]  /*5230*/  LDC R34, c[0x0][0x638] ;  /* 0x00018e00ff227b82 */ /* 0x000ea20000000800 */
[----:B------:R-:W-:-:S07]  /*5240*/  LOP3.LUT R29, RZ, R15, RZ, 0x33, !PT ;  /* 0x0000000fff1d7212 */ /* 0x000fce00078e33ff */
[----:B------:R-:W0:Y:S01]  /*5250*/  LDC R35, c[0x0][0x610] ;  /* 0x00018400ff237b82 */ /* 0x000e220000000800 */
        /* <DEDUP_REMOVED lines=11> */
.L_x_104:
[----:B-1----:R-:W-:Y:S01]  /*5310*/  SHF.R.U64 R4, R4, R31, R5 ;  /* 0x0000001f04047219 */ /* 0x002fe20000001205 */
[----:B0-----:R-:W-:Y:S01]  /*5320*/  VIADD R17, R26, 0xffffffff ;  /* 0xffffffff1a117836 */ /* 0x001fe20000000000 */
[----:B------:R-:W-:Y:S01]  /*5330*/  LOP3.LUT R15, R6, R29, RZ, 0xc0, !PT ;  /* 0x0000001d060f7212 */ /* 0x000fe200078ec0ff */
[----:B------:R-:W-:Y:S02]  /*5340*/  IMAD.MOV R23, RZ, RZ, -R23 ;  /* 0x000000ffff177224 */ /* 0x000fe400078e0a17 */
[----:B------:R-:W-:Y:S02]  /*5350*/  IMAD.MOV R5, RZ, RZ, -R4 ;  /* 0x000000ffff057224 */ /* 0x000fe400078e0a04 */
[----:B------:R-:W-:Y:S01]  /*5360*/  IMAD R6, R30, R4, R15 ;  /* 0x000000041e067224 */ /* 0x000fe200078e020f */
[----:B------:R-:W-:Y:S01]  /*5370*/  LOP3.LUT R15, R20, R17, RZ, 0xc0, !PT ;  /* 0x00000011140f7212 */ /* 0x000fe200078ec0ff */
[----:B---3--:R-:W-:Y:S02]  /*5380*/  @P4 IMAD R27, R25, R23, R28 ;  /* 0x00000017191b4224 */ /* 0x008fe400078e021c */
[----:B--2---:R-:W-:-:S02]  /*5390*/  IMAD R4, R5, R34, R24 ;  /* 0x0000002205047224 */ /* 0x004fc400078e0218 */
[----:B------:R-:W-:Y:S02]  /*53a0*/  IMAD R6, R6, R35, R27 ;  /* 0x0000002306067224 */ /* 0x000fe400078e021b */
[----:B------:R-:W-:Y:S02]  /*53b0*/  IMAD R5, R4, R26, R15 ;  /* 0x0000001a04057224 */ /* 0x000fe400078e020f */
[----:B------:R-:W-:-:S03]  /*53c0*/  IMAD.MOV.U32 R14, RZ, RZ, 0x1 ;  /* 0x00000001ff0e7424 */ /* 0x000fc600078e00ff */
[----:B------:R-:W-:Y:S02]  /*53d0*/  SEL R4, R5, R6, !P4 ;  /* 0x0000000605047207 */ /* 0x000fe40006000000 */
[----:B------:R-:W-:Y:S01]  /*53e0*/  SEL R6, R6, R5, !P4 ;  /* 0x0000000506067207 */ /* 0x000fe20006000000 */
[----:B------:R-:W-:-:S07]  /*53f0*/  IMAD.MOV.U32 R5, RZ, RZ, R22 ;  /* 0x000000ffff057224 */ /* 0x000fce00078e0016 */
.L_x_102:
[----:B------:R-:W-:Y:S02]  /*5400*/  LOP3.LUT P0, RZ, R14, 0xff, RZ, 0xc0, !PT ;  /* 0x000000ff0eff7812 */ /* 0x000fe4000780c0ff */
[----:B------:R-:W-:-:S11]  /*5410*/  LOP3.LUT R87, R87, 0x1, RZ, 0x3c, !PT ;  /* 0x0000000157577812 */ /* 0x000fd600078e3cff */
[----:B------:R-:W-:Y:S05]  /*5420*/  @P0 BRA `(.L_x_105) ;  /* 0xffffffc000140947 */ /* 0x000fea000383ffff */
[----:B------:R-:W-:Y:S05]  /*5430*/  EXIT ;  /* 0x000000000000794d */ /* 0x000fea0003800000 */
.L_x_13:
[----:B------:R-:W-:-:S08]  /*5440*/  ISETP.NE.AND P0, PT, R20, RZ, PT ;  /* 0x000000ff1400720c */ /* 0x000fd00003f05270 */
[----:B-----5:R-:W0:-:S00]  /*5450*/  USETMAXREG.DEALLOC.CTAPOOL 0x28 ;  /* 0x00000028000079c8 */ /* 0x020e0000080e0500 */
[----:B------:R-:W-:Y:S05]  /*5460*/  @P0 EXIT ;  /* 0x000000000000094d */ /* 0x000fea0003800000 */
[----:B0-----:R-:W-:Y:S01]  /*5470*/  LOP3.LUT P0, RZ, R16, 0xff, RZ, 0xc0, !PT ;  /* 0x000000ff10ff7812 */ /* 0x001fe2000780c0ff */
[----:B------:R-:W-:Y:S02]  /*5480*/  IMAD.MOV.U32 R12, RZ, RZ, 0x1 ;  /* 0x00000001ff0c7424 */ /* 0x000fe400078e00ff */
[----:B------:R-:W-:-:S10]  /*5490*/  IMAD.MOV.U32 R15, RZ, RZ, RZ ;  /* 0x000000ffff0f7224 */ /* 0x000fd400078e00ff */
[----:B------:R-:W-:Y:S05]  /*54a0*/  @!P0 BRA `(.L_x_106) ;  /* 0x0000000c00008947 */ /* 0x000fea0003800000 */
[----:B------:R-:W-:Y:S01]  /*54b0*/  LOP3.LUT P0, RZ, R11, 0x1f, RZ, 0xc0, !PT ;  /* 0x0000001f0bff7812 */ /* 0x000fe2000780c0ff */
[----:B------:R-:W-:Y:S01]  /*54c0*/  ULDC UR5, c[0x0][0x658] ;  /* 0x0001960000057ab9 */ /* 0x000fe20000000800 */
[----:B------:R-:W-:Y:S01]  /*54d0*/  UMOV UR6, 0xffffffff ;  /* 0xffffffff00067882 */ /* 0x000fe20000000000 */
[----:B------:R-:W-:Y:S01]  /*54e0*/  BSSY B0, `(.L_x_106) ;  /* 0x00000bc000007945 */ /* 0x000fe20003800000 */
[----:B------:R-:W-:Y:S01]  /*54f0*/  USHF.L.U32 UR6, UR6, UR5, URZ ;  /* 0x0000000506067299 */ /* 0x000fe2000800063f */
[C---:B------:R-:W-:Y:S01]  /*5500*/  ISETP.NE.AND P2, PT, R10.reuse, RZ, PT ;  /* 0x000000ff0a00720c */ /* 0x040fe20003f45270 */
[----:B------:R-:W-:Y:S01]  /*5510*/  IMAD.MOV.U32 R14, RZ, RZ, 0x1 ;  /* 0x00000001ff0e7424 */ /* 0x000fe200078e00ff */
[----:B------:R-:W-:Y:S01]  /*5520*/  ISETP.NE.OR P0, PT, R10, RZ, !P0 ;  /* 0x000000ff0a00720c */ /* 0x000fe20004705670 */
[----:B------:R-:W-:Y:S01]  /*5530*/  IMAD.MOV.U32 R12, RZ, RZ, 0x1 ;  /* 0x00000001ff0c7424 */ /* 0x000fe200078e00ff */
[----:B------:R-:W-:Y:S01]  /*5540*/  LOP3.LUT R13, R7, 0x2, RZ, 0xfc, !PT ;  /* 0x00000002070d7812 */ /* 0x000fe200078efcff */
[----:B------:R-:W-:Y:S01]  /*5550*/  IMAD.MOV.U32 R15, RZ, RZ, RZ ;  /* 0x000000ffff0f7224 */ /* 0x000fe200078e00ff */
[----:B------:R-:W-:Y:S01]  /*5560*/  ULDC UR4, c[0x0][0x600] ;  /* 0x0001800000047ab9 */ /* 0x000fe20000000800 */
[----:B------:R-:W-:Y:S01]  /*5570*/  UMOV UR7, 0x1 ;  /* 0x0000000100077882 */ /* 0x000fe20000000000 */
[----:B------:R-:W-:-:S02]  /*5580*/  UIADD3 UR22, UR13, 0x1, URZ ;  /* 0x000000010d167890 */ /* 0x000fc4000fffe03f */
[----:B------:R-:W-:Y:S02]  /*5590*/  UIADD3 UR16, UR4, -0x1, URZ ;  /* 0xffffffff04107890 */ /* 0x000fe4000fffe03f */
[----:B------:R-:W-:Y:S02]  /*55a0*/  USHF.L.U32 UR18, UR7, UR5, URZ ;  /* 0x0000000507127299 */ /* 0x000fe4000800063f */
[----:B------:R-:W-:Y:S01]  /*55b0*/  ULOP3.LUT UR17, URZ, UR6, URZ, 0x33, !UPT ;  /* 0x000000063f117292 */ /* 0x000fe2000f8e333f */
[----:B------:R-:W-:-:S11]  /*55c0*/  ULDC.64 UR20, c[0x0][0x198] ;  /* 0x0000660000147ab9 */ /* 0x000fd60000000a00 */
.L_x_118:
[----:B------:R-:W-:-:S03]  /*55d0*/  UMOV UR4, 0xffffffff ;  /* 0xffffffff00047882 */ /* 0x000fc60000000000 */
[----:B------:R-:W-:Y:S05]  /*55e0*/  BRA.DIV UR4, `(.L_x_107) ;  /* 0x0000000e04f47947 */ /* 0x000fea000b800000 */
[----:B------:R-:W-:-:S13]  /*55f0*/  ELECT P1, URZ, PT ;  /* 0x00000000003f782f */ /* 0x000fda0003820000 */
.L_x_132:
[----:B------:R-:W0:Y:S01]  /*5600*/  LDC R10, c[0x0][0x28c] ;  /* 0x0000a300ff0a7b82 */ /* 0x000e220000000800 */
[----:B------:R-:W-:Y:S01]  /*5610*/  BSSY B1, `(.L_x_108) ;  /* 0x0000035000017945 */ /* 0x000fe20003800000 */
[----:B0-----:R-:W-:-:S13]  /*5620*/  ISETP.LT.OR P1, PT, R10, 0x1, !P1 ;  /* 0x000000010a00780c */ /* 0x001fda0004f21670 */
[----:B------:R-:W-:Y:S05]  /*5630*/  @P1 BRA `(.L_x_109) ;  /* 0x0000000000c81947 */ /* 0x000fea0003800000 */
[----:B------:R-:W-:Y:S02]  /*5640*/  IMAD.SHL.U32 R16, R4, 0x40, RZ ;  /* 0x0000004004107824 */ /* 0x000fe400078e00ff */
[----:B------:R-:W-:Y:S02]  /*5650*/  IMAD.SHL.U32 R17, R6, 0x40, RZ ;  /* 0x0000004006117824 */ /* 0x000fe400078e00ff */
[----:B------:R-:W-:Y:S02]  /*5660*/  IMAD.MOV.U32 R18, RZ, RZ, RZ ;  /* 0x000000ffff127224 */ /* 0x000fe400078e00ff */
[----:B------:R-:W-:Y:S02]  /*5670*/  IMAD.U32 R20, RZ, RZ, UR22 ;  /* 0x00000016ff147e24 */ /* 0x000fe4000f8e00ff */
[----:B------:R-:W-:Y:S02]  /*5680*/  IMAD.MOV.U32 R4, RZ, RZ, R12 ;  /* 0x000000ffff047224 */ /* 0x000fe400078e000c */
[----:B------:R-:W-:-:S07]  /*5690*/  IMAD.MOV.U32 R6, RZ, RZ, R15 ;  /* 0x000000ffff067224 */ /* 0x000fce00078e000f */
.L_x_113:
[----:B------:R-:W0:Y:S01]  /*56a0*/  S2R R11, SR_CgaCtaId ;  /* 0x00000000000b7919 */ /* 0x000e220000008800 */
[----:B------:R-:W-:-:S04]  /*56b0*/  MOV R10, 0x400 ;  /* 0x00000400000a7802 */ /* 0x000fc80000000f00 */
[----:B0-----:R-:W-:Y:S02]  /*56c0*/  LEA R21, R11, R10, 0x18 ;  /* 0x0000000a0b157211 */ /* 0x001fe400078ec0ff */
[----:B------:R-:W-:Y:S01]  /*56d0*/  SHF.L.U32 R10, R4, 0x1f, RZ ;  /* 0x0000001f040a7819 */ /* 0x000fe200000006ff */
[----:B------:R-:W0:Y:S02]  /*56e0*/  @!P2 LDC R11, c[0x0][0x500] ;  /* 0x00014000ff0bab82 */ /* 0x000e240000000800 */
[----:B------:R-:W-:-:S04]  /*56f0*/  IMAD R19, R6, 0x8, R21 ;  /* 0x0000000806137824 */ /* 0x000fc800078e0215 */
[----:B------:R-:W1:Y:S02]  /*5700*/  SYNCS.PHASECHK.TRANS64.TRYWAIT P1, [R19+URZ+0x28], R10 ;  /* 0x0000280a130075a7 */ /* 0x000e64000802017f */
[----:B-1----:R-:W-:Y:S05]  /*5710*/  @!P1 BRA `(.L_x_110) ;  /* 0x0000000c00c89947 */ /* 0x002fea0003800000 */
.L_x_133:
[----:B-1----:R-:W-:Y:S01]  /*5720*/  PRMT R10, R13, 0x9910, RZ ;  /* 0x000099100d0a7816 */ /* 0x002fe200000000ff */
[----:B0-----:R0:W-:Y:S03]  /*5730*/  @!P2 SYNCS.ARRIVE.TRANS64 RZ, [R19+URZ], R11 ;  /* 0x0000000b13ffa9a7 */ /* 0x0011e6000800003f */
[----:B------:R-:W-:-:S13]  /*5740*/  ISETP.NE.AND P1, PT, R10, 0x2, PT ;  /* 0x000000020a00780c */ /* 0x000fda0003f25270 */
[----:B0-----:R-:W-:Y:S05]  /*5750*/  @P1 BRA `(.L_x_111) ;  /* 0x0000000000041947 */ /* 0x001fea0003800000 */
[----:B------:R-:W-:Y:S01]  /*5760*/  BPT.TRAP 0x1 ;  /* 0x000000040000795c */ /* 0x000fe20000300000 */
.L_x_111:
[----:B------:R-:W-:Y:S05]  /*5770*/  @P0 BRA `(.L_x_112) ;  /* 0x0000000000040947 */ /* 0x000fea0003800000 */
[----:B------:R-:W-:Y:S01]  /*5780*/  BPT.TRAP 0x1 ;  /* 0x000000040000795c */ /* 0x000fe20000300000 */
.L_x_112:
[----:B------:R-:W-:Y:S01]  /*5790*/  IMAD R21, R6, 0x800, R21 ;  /* 0x0000080006157824 */ /* 0x000fe200078e0215 */
[----:B------:R-:W-:Y:S01]  /*57a0*/  R2UR UR9, R19 ;  /* 0x00000000130972ca */ /* 0x000fe200000e0000 */
[----:B------:R-:W-:Y:S01]  /*57b0*/  VIADD R20, R20, 0xffffffff ;  /* 0xffffffff14147836 */ /* 0x000fe20000000000 */
[----:B------:R-:W-:Y:S01]  /*57c0*/  UIADD3 UR4, UP0, UR20, 0xf0, URZ ;  /* 0x000000f014047890 */ /* 0x000fe2000ff1e03f */
[----:B------:R-:W-:Y:S01]  /*57d0*/  R2UR UR11, R17 ;  /* 0x00000000110b72ca */ /* 0x000fe200000e0000 */
[----:B------:R-:W-:Y:S01]  /*57e0*/  UIADD3 UR24, UP1, UR20, 0x1f0, URZ ;  /* 0x000001f014187890 */ /* 0x000fe2000ff3e03f */
[----:B------:R-:W-:Y:S01]  /*57f0*/  R2UR UR8, R21 ;  /* 0x00000000150872ca */ /* 0x000fe200000e0000 */
[----:B------:R-:W-:Y:S01]  /*5800*/  UIADD3.X UR5, URZ, UR21, URZ, UP0, !UPT ;  /* 0x000000153f057290 */ /* 0x000fe200087fe43f */
[----:B------:R-:W-:Y:S01]  /*5810*/  R2UR UR10, R18 ;  /* 0x00000000120a72ca */ /* 0x000fe200000e0000 */
[----:B------:R-:W-:Y:S01]  /*5820*/  VIADD R6, R6, 0x1 ;  /* 0x0000000106067836 */ /* 0x000fe20000000000 */
[----:B------:R-:W-:Y:S01]  /*5830*/  R2UR UR12, R5 ;  /* 0x00000000050c72ca */ /* 0x000fe200000e0000 */
[----:B------:R-:W-:Y:S01]  /*5840*/  UIADD3.X UR25, URZ, UR21, URZ, UP1, !UPT ;  /* 0x000000153f197290 */ /* 0x000fe20008ffe43f */
[----:B------:R-:W-:Y:S01]  /*5850*/  R2UR UR19, R16 ;  /* 0x00000000101372ca */ /* 0x000fe200000e0000 */
[----:B------:R-:W-:Y:S01]  /*5860*/  UMOV UR6, 0x0 ;  /* 0x0000000000067882 */ /* 0x000fe20000000000 */
[----:B------:R-:W-:Y:S01]  /*5870*/  ISETP.GT.AND P3, PT, R20, 0x1, PT ;  /* 0x000000011400780c */ /* 0x000fe20003f64270 */
[----:B------:R-:W-:Y:S01]  /*5880*/  UMOV UR7, 0x10000000 ;  /* 0x1000000000077882 */ /* 0x000fe20000000000 */
[----:B------:R-:W-:Y:S01]  /*5890*/  ISETP.NE.AND P1, PT, R6, 0x5, PT ;  /* 0x000000050600780c */ /* 0x000fe20003f25270 */
[----:B------:R-:W-:-:S02]  /*58a0*/  VIADD R18, R18, 0x20 ;  /* 0x0000002012127836 */ /* 0x000fc40000000000 */
[----:B------:R-:W-:Y:S01]  /*58b0*/  UIADD3 UR14, UR8, 0x180, URZ ;  /* 0x00000180080e7890 */ /* 0x000fe2000fffe03f */
[----:B------:R-:W-:Y:S01]  /*58c0*/  SEL R11, RZ, 0x1, P1 ;  /* 0x00000001ff0b7807 */ /* 0x000fe20000800000 */
[----:B------:R-:W-:Y:S01]  /*58d0*/  UIADD3 UR15, UR8, 0x2980, URZ ;  /* 0x00002980080f7890 */ /* 0x000fe2000fffe03f */
[----:B------:R-:W-:Y:S02]  /*58e0*/  SEL R6, R6, RZ, P1 ;  /* 0x000000ff06067207 */ /* 0x000fe40000800000 */
[----:B------:R-:W-:Y:S02]  /*58f0*/  LOP3.LUT R4, R4, R11, RZ, 0x3c, !PT ;  /* 0x0000000b04047212 */ /* 0x000fe400078e3cff */
[----:B------:R-:W-:Y:S02]  /*5900*/  UMOV UR8, UR14 ;  /* 0x0000000e00087c82 */ /* 0x000fe40008000000 */
[----:B------:R0:W-:Y:S02]  /*5910*/  UTMALDG.3D [UR8], [UR4], desc[UR6] ;  /* 0x00000608040075b4 */ /* 0x0001e40008011000 */
[----:B0-----:R-:W-:Y:S01]  /*5920*/  UMOV UR8, UR15 ;  /* 0x0000000f00087c82 */ /* 0x001fe20008000000 */
[----:B------:R-:W-:-:S02]  /*5930*/  UMOV UR11, UR19 ;  /* 0x00000013000b7c82 */ /* 0x000fc40008000000 */
[----:B------:R0:W-:Y:S02]  /*5940*/  UTMALDG.3D [UR8], [UR24], desc[UR6] ;  /* 0x00000608180075b4 */ /* 0x0001e40008011000 */
[----:B0-----:R-:W-:Y:S05]  /*5950*/  @P3 BRA `(.L_x_113) ;  /* 0xfffffffc00503947 */ /* 0x001fea000383ffff */
.L_x_109:
[----:B------:R-:W-:Y:S05]  /*5960*/  BSYNC B1 ;  /* 0x0000000000017941 */ /* 0x000fea0003800000 */
.L_x_108:
[----:B------:R-:W-:Y:S01]  /*5970*/  LOP3.LUT P5, RZ, R14, 0xff, RZ, 0xc0, !PT ;  /* 0x000000ff0eff7812 */ /* 0x000fe200078ac0ff */
[----:B------:R-:W-:Y:S01]  /*5980*/  VIADD R6, R15, UR13 ;  /* 0x0000000d0f067c36 */ /* 0x000fe20008000000 */
[----:B------:R-:W-:Y:S01]  /*5990*/  ULDC.64 UR4, c[0x0][0x650] ;  /* 0x0001940000047ab9 */ /* 0x000fe20000000a00 */
[----:B------:R-:W-:Y:S01]  /*59a0*/  IMAD.U32 R11, RZ, RZ, UR13 ;  /* 0x0000000dff0b7e24 */ /* 0x000fe2000f8e00ff */
[----:B------:R-:W-:Y:S01]  /*59b0*/  UISETP.GE.U32.AND UP0, UPT, UR13, 0x5, UPT ;  /* 0x000000050d00788c */ /* 0x000fe2000bf06070 */
[----:B------:R-:W-:Y:S01]  /*59c0*/  BSSY B1, `(.L_x_114) ;  /* 0x000006b000017945 */ /* 0x000fe20003800000 */
[----:B------:R-:W-:Y:S02]  /*59d0*/  ISETP.GT.U32.AND P1, PT, R6, 0x4, PT ;  /* 0x000000040600780c */ /* 0x000fe40003f24070 */
[----:B------:R-:W-:Y:S02]  /*59e0*/  PRMT R14, RZ, 0x7610, R14 ;  /* 0x00007610ff0e7816 */ /* 0x000fe4000000000e */
[----:B------:R-:W-:-:S02]  /*59f0*/  ISETP.LT.U32.AND P1, PT, R11, 0x5, P1 ;  /* 0x000000050b00780c */ /* 0x000fc40000f21070 */
[----:B------:R-:W-:Y:S01]  /*5a00*/  PLOP3.LUT P3, PT, PT, PT, UP0, 0x80, 0x0 ;  /* 0x000000000000781c */ /* 0x000fe20003f6f008 */
[----:B------:R-:W0:Y:S01]  /*5a10*/  @P5 S2R R5, SR_CgaCtaId ;  /* 0x0000000000055919 */ /* 0x000e220000008800 */
[----:B------:R-:W-:-:S04]  /*5a20*/  @P5 MOV R4, 0x400 ;  /* 0x0000040000045802 */ /* 0x000fc80000000f00 */
[----:B0-----:R-:W-:Y:S01]  /*5a30*/  @P5 LEA R10, R5, R4, 0x18 ;  /* 0x00000004050a5211 */ /* 0x001fe200078ec0ff */
[----:B------:R-:W-:-:S03]  /*5a40*/  IMAD.WIDE.U32 R4, R6, -0x33333333, RZ ;  /* 0xcccccccd06047825 */ /* 0x000fc600078e00ff */
[----:B------:R0:W-:Y:S01]  /*5a50*/  @P5 SYNCS.ARRIVE.TRANS64.A1T0 RZ, [R10+URZ+0x88], RZ ;  /* 0x000088ff0aff59a7 */ /* 0x0001e2000810003f */
[----:B------:R-:W-:Y:S01]  /*5a60*/  IADD3 R2, P5, R2, R8, RZ ;  /* 0x0000000802027210 */ /* 0x000fe20007fbe0ff */
[----:B------:R-:W-:Y:S01]  /*5a70*/  IMAD.MOV.U32 R4, RZ, RZ, -0x1 ;  /* 0xffffffffff047424 */ /* 0x000fe200078e00ff */
[----:B------:R-:W-:Y:S02]  /*5a80*/  SHF.R.U32.HI R11, RZ, 0x2, R5 ;  /* 0x00000002ff0b7819 */ /* 0x000fe40000011605 */
[----:B------:R-:W-:Y:S01]  /*5a90*/  SEL R5, RZ, 0x1, !P1 ;  /* 0x00000001ff057807 */ /* 0x000fe20004800000 */
[----:B------:R-:W-:Y:S01]  /*5aa0*/  IMAD.X R3, R3, 0x1, R0, P5 ;  /* 0x0000000103037824 */ /* 0x000fe200028e0600 */
[----:B------:R-:W-:Y:S01]  /*5ab0*/  ISETP.GE.U32.AND P1, PT, R2, UR4, PT ;  /* 0x0000000402007c0c */ /* 0x000fe2000bf26070 */
[----:B------:R-:W-:Y:S01]  /*5ac0*/  IMAD R15, R11, -0x5, R6 ;  /* 0xfffffffb0b0f7824 */ /* 0x000fe200078e0206 */
[----:B------:R-:W-:Y:S01]  /*5ad0*/  LOP3.LUT R12, R12, R5, RZ, 0x3c, !PT ;  /* 0x000000050c0c7212 */ /* 0x000fe200078e3cff */
[----:B------:R-:W-:Y:S01]  /*5ae0*/  IMAD.MOV.U32 R6, RZ, RZ, -0x1 ;  /* 0xffffffffff067424 */ /* 0x000fe200078e00ff */
[----:B------:R-:W-:Y:S01]  /*5af0*/  ISETP.GE.U32.AND.EX P1, PT, R3, UR5, PT, P1 ;  /* 0x0000000503007c0c */ /* 0x000fe2000bf26110 */
[----:B------:R-:W-:Y:S01]  /*5b00*/  IMAD.MOV.U32 R5, RZ, RZ, -0x1 ;  /* 0xffffffffff057424 */ /* 0x000fe200078e00ff */
[----:B------:R-:W-:-:S02]  /*5b10*/  @P3 LOP3.LUT R12, R12, 0x1, R11, 0x78, !PT ;  /* 0x000000010c0c3812 */ /* 0x000fc400078e780b */
[----:B0-----:R-:W-:-:S09]  /*5b20*/  PRMT R10, RZ, 0x7610, R10 ;  /* 0x00007610ff0a7816 */ /* 0x001fd2000000000a */
[----:B------:R-:W-:Y:S05]  /*5b30*/  @P1 BRA `(.L_x_115) ;  /* 0x00000004004c1947 */ /* 0x000fea0003800000 */
[----:B------:R-:W0:Y:S01]  /*5b40*/  S2R R17, SR_CTAID.X ;  /* 0x0000000000117919 */ /* 0x000e220000002500 */
[----:B------:R-:W-:Y:S01]  /*5b50*/  ULDC.64 UR4, c[0x0][0x628] ;  /* 0x00018a0000047ab9 */ /* 0x000fe20000000a00 */
[----:B------:R-:W1:Y:S01]  /*5b60*/  LDC R18, c[0x0][0x144] ;  /* 0x00005100ff127b82 */ /* 0x000e620000000800 */
[----:B------:R-:W-:Y:S01]  /*5b70*/  ISETP.NE.U32.AND P1, PT, RZ, UR4, PT ;  /* 0x00000004ff007c0c */ /* 0x000fe2000bf25070 */
[----:B------:R-:W2:Y:S01]  /*5b80*/  S2R R6, SR_CTAID.Y ;  /* 0x0000000000067919 */ /* 0x000ea20000002600 */
[----:B------:R-:W-:Y:S01]  /*5b90*/  ULDC UR6, c[0x0][0x150] ;  /* 0x0000540000067ab9 */ /* 0x000fe20000000800 */
[----:B------:R-:W-:Y:S01]  /*5ba0*/  ULDC UR7, c[0x0][0x630] ;  /* 0x00018c0000077ab9 */ /* 0x000fe20000000800 */
[----:B------:R-:W-:Y:S01]  /*5bb0*/  ISETP.NE.AND.EX P1, PT, RZ, UR5, PT, P1 ;  /* 0x00000005ff007c0c */ /* 0x000fe2000bf25310 */
[----:B------:R-:W-:Y:S01]  /*5bc0*/  IMAD.MOV.U32 R4, RZ, RZ, R2 ;  /* 0x000000ffff047224 */ /* 0x000fe200078e0002 */
[----:B0-----:R-:W-:-:S05]  /*5bd0*/  I2FP.F32.U32 R5, R17 ;  /* 0x0000001100057245 */ /* 0x001fca0000201000 */
[----:B------:R-:W-:Y:S01]  /*5be0*/  FMUL R20, R5, UR6 ;  /* 0x0000000605147c20 */ /* 0x000fe20008400000 */
[----:B------:R-:W-:-:S05]  /*5bf0*/  IMAD.MOV.U32 R5, RZ, RZ, R3 ;  /* 0x000000ffff057224 */ /* 0x000fca00078e0003 */
[----:B--2---:R-:W-:Y:S05]  /*5c00*/  @!P1 BRA `(.L_x_116) ;  /* 0x0000000000289947 */ /* 0x004fea0003800000 */
[----:B------:R-:W-:Y:S02]  /*5c10*/  ULDC UR6, c[0x0][0x634] ;  /* 0x00018d0000067ab9 */ /* 0x000fe40000000800 */
[----:B------:R-:W-:-:S05]  /*5c20*/  IADD3 R5, P1, R2, UR6, RZ ;  /* 0x0000000602057c10 */ /* 0x000fca000ff3e0ff */
[----:B------:R-:W-:-:S04]  /*5c30*/  IMAD.X R19, RZ, RZ, R3, P1 ;  /* 0x000000ffff137224 */ /* 0x000fc800008e0603 */
[----:B------:R-:W-:-:S04]  /*5c40*/  IMAD.WIDE.U32 R10, R19, UR4, RZ ;  /* 0x00000004130a7c25 */ /* 0x000fc8000f8e00ff */
[----:B------:R-:W-:-:S04]  /*5c50*/  IMAD.WIDE.U32 R10, P1, R5, UR5, R10 ;  /* 0x00000005050a7c25 */ /* 0x000fc8000f82000a */
[----:B------:R-:W-:-:S04]  /*5c60*/  IMAD.WIDE.U32 R4, R5, UR4, RZ ;  /* 0x0000000405047c25 */ /* 0x000fc8000f8e00ff */
[----:B------:R-:W-:Y:S01]  /*5c70*/  IMAD.MOV.U32 R4, RZ, RZ, R11 ;  /* 0x000000ffff047224 */ /* 0x000fe200078e000b */
[----:B------:R-:W-:Y:S01]  /*5c80*/  IADD3 RZ, P3, R5, R10, RZ ;  /* 0x0000000a05ff7210 */ /* 0x000fe20007f7e0ff */
[----:B------:R-:W-:-:S04]  /*5c90*/  IMAD.X R5, RZ, RZ, RZ, P1 ;  /* 0x000000ffff057224 */ /* 0x000fc800008e06ff */
[----:B------:R-:W-:-:S08]  /*5ca0*/  IMAD.WIDE.U32.X R4, R19, UR5, R4, P3 ;  /* 0x0000000513047c25 */ /* 0x000fd000098e0404 */
.L_x_116:
[--C-:B------:R-:W-:Y:S01]  /*5cb0*/  SHF.R.U64 R16, R4, UR7, R5.reuse ;  /* 0x0000000704107c19 */ /* 0x100fe20008001205 */
[----:B------:R-:W0:Y:S01]  /*5cc0*/  F2I.U32.TRUNC.NTZ R20, R20 ;  /* 0x0000001400147305 */ /* 0x000e22000020f000 */
[----:B------:R-:W-:Y:S01]  /*5cd0*/  SHF.R.U32.HI R4, RZ, UR7, R5 ;  /* 0x00000007ff047c19 */ /* 0x000fe20008011605 */
[----:B------:R-:W-:Y:S01]  /*5ce0*/  ULDC.64 UR4, c[0x0][0x620] ;  /* 0x0001880000047ab9 */ /* 0x000fe20000000a00 */
[----:B------:R-:W-:Y:S01]  /*5cf0*/  IADD3 R11, P1, RZ, -R16, RZ ;  /* 0x80000010ff0b7210 */ /* 0x000fe20007f3e0ff */
[----:B------:R-:W-:Y:S01]  /*5d00*/  ULDC.64 UR6, c[0x0][0x640] ;  /* 0x0001900000067ab9 */ /* 0x000fe20000000a00 */
[----:B------:R-:W2:Y:S03]  /*5d10*/  LDC R21, c[0x0][0x148] ;  /* 0x00005200ff157b82 */ /* 0x000ea60000000800 */
[----:B------:R-:W-:Y:S01]  /*5d20*/  IMAD.X R4, RZ, RZ, ~R4, P1 ;  /* 0x000000ffff047224 */ /* 0x000fe200008e0e04 */
[----:B------:R-:W-:-:S03]  /*5d30*/  ISETP.NE.U32.AND P1, PT, RZ, UR6, PT ;  /* 0x00000006ff007c0c */ /* 0x000fc6000bf25070 */
[----:B------:R-:W-:Y:S01]  /*5d40*/  IMAD R10, R4, UR4, RZ ;  /* 0x00000004040a7c24 */ /* 0x000fe2000f8e02ff */
[----:B------:R-:W-:Y:S01]  /*5d50*/  ISETP.NE.AND.EX P1, PT, RZ, UR7, PT, P1 ;  /* 0x00000007ff007c0c */ /* 0x000fe2000bf25310 */
[----:B------:R-:W-:Y:S01]  /*5d60*/  IMAD.WIDE.U32 R4, R11, UR4, R2 ;  /* 0x000000040b047c25 */ /* 0x000fe2000f8e0002 */
[----:B------:R-:W-:-:S03]  /*5d70*/  ULDC UR4, c[0x0][0x618] ;  /* 0x0001860000047ab9 */ /* 0x000fc60000000800 */
[----:B------:R-:W-:Y:S01]  /*5d80*/  IMAD R11, R11, UR5, R10 ;  /* 0x000000050b0b7c24 */ /* 0x000fe2000f8e020a */
[----:B------:R-:W-:Y:S01]  /*5d90*/  ULDC UR5, c[0x0][0x154] ;  /* 0x0000550000057ab9 */ /* 0x000fe20000000800 */
[----:B0-----:R-:W-:Y:S02]  /*5da0*/  IMAD.MOV R10, RZ, RZ, -R20 ;  /* 0x000000ffff0a7224 */ /* 0x001fe400078e0a14 */
[----:B------:R-:W-:Y:S02]  /*5db0*/  IMAD.IADD R5, R5, 0x1, R11 ;  /* 0x0000000105057824 */ /* 0x000fe400078e020b */
[----:B-1----:R-:W-:Y:S01]  /*5dc0*/  IMAD R17, R18, R10, R17 ;  /* 0x0000000a12117224 */ /* 0x002fe200078e0211 */
[----:B------:R-:W-:Y:S02]  /*5dd0*/  I2FP.F32.U32 R10, R6 ;  /* 0x00000006000a7245 */ /* 0x000fe40000201000 */
[--C-:B------:R-:W-:Y:S02]  /*5de0*/  SHF.R.U64 R18, R4, UR4, R5.reuse ;  /* 0x0000000404127c19 */ /* 0x100fe40008001205 */
[----:B------:R-:W-:Y:S01]  /*5df0*/  SHF.R.U32.HI R5, RZ, UR4, R5 ;  /* 0x00000004ff057c19 */ /* 0x000fe20008011605 */
[----:B------:R-:W-:Y:S01]  /*5e00*/  FMUL R10, R10, UR5 ;  /* 0x000000050a0a7c20 */ /* 0x000fe20008400000 */
[----:B------:R-:W-:-:S02]  /*5e10*/  ULDC UR4, c[0x0][0x608] ;  /* 0x0001820000047ab9 */ /* 0x000fc40000000800 */
[--C-:B------:R-:W-:Y:S01]  /*5e20*/  SHF.R.U64 R20, R18, UR4, R5.reuse ;  /* 0x0000000412147c19 */ /* 0x100fe20008001205 */
[----:B------:R0:W1:Y:S01]  /*5e30*/  F2I.U32.TRUNC.NTZ R22, R10 ;  /* 0x0000000a00167305 */ /* 0x000062000020f000 */
[----:B------:R-:W-:Y:S01]  /*5e40*/  SHF.R.U32.HI R5, RZ, UR4, R5 ;  /* 0x00000004ff057c19 */ /* 0x000fe20008011605 */
[----:B------:R-:W-:-:S03]  /*5e50*/  ULDC UR4, c[0x0][0x658] ;  /* 0x0001960000047ab9 */ /* 0x000fc60000000800 */
[--C-:B------:R-:W-:Y:S02]  /*5e60*/  SHF.R.U64 R19, R20, UR4, R5.reuse ;  /* 0x0000000414137c19 */ /* 0x100fe40008001205 */
[----:B------:R-:W-:-:S03]  /*5e70*/  SHF.R.U32.HI R23, RZ, UR4, R5 ;  /* 0x00000004ff177c19 */ /* 0x000fc60008011605 */
[----:B------:R-:W-:Y:S02]  /*5e80*/  IMAD.MOV.U32 R4, RZ, RZ, R19 ;  /* 0x000000ffff047224 */ /* 0x000fe400078e0013 */
[----:B------:R-:W-:Y:S01]  /*5e90*/  IMAD.MOV.U32 R5, RZ, RZ, R23 ;  /* 0x000000ffff057224 */ /* 0x000fe200078e0017 */
[----:B0-----:R-:W-:Y:S06]  /*5ea0*/  @!P1 BRA `(.L_x_117) ;  /* 0x0000000000289947 */ /* 0x001fec0003800000 */
        /* <DEDUP_REMOVED lines=10> */
.L_x_117:
[----:B------:R-:W-:Y:S01]  /*5f50*/  ULDC UR4, c[0x0][0x648] ;  /* 0x0001920000047ab9 */ /* 0x000fe20000000800 */
[----:B-1----:R-:W-:Y:S01]  /*5f60*/  IMAD.MOV R22, RZ, RZ, -R22 ;  /* 0x000000ffff167224 */ /* 0x002fe200078e0a16 */
[----:B------:R-:W-:Y:S01]  /*5f70*/  SHF.R.U64 R5, R4, UR4, R5 ;  /* 0x0000000404057c19 */ /* 0x000fe20008001205 */
[----:B------:R-:W-:Y:S01]  /*5f80*/  ULDC UR4, c[0x0][0x638] ;  /* 0x00018e0000047ab9 */ /* 0x000fe20000000800 */
[----:B------:R-:W-:Y:S01]  /*5f90*/  LOP3.LUT R4, R20, UR17, RZ, 0xc0, !PT ;  /* 0x0000001114047c12 */ /* 0x000fe2000f8ec0ff */
[----:B--2---:R-:W-:Y:S01]  /*5fa0*/  @P4 IMAD R17, R21, R22, R6 ;  /* 0x0000001615114224 */ /* 0x004fe200078e0206 */
[----:B------:R-:W-:Y:S01]  /*5fb0*/  LOP3.LUT R18, R18, UR16, RZ, 0xc0, !PT ;  /* 0x0000001012127c12 */ /* 0x000fe2000f8ec0ff */
[----:B------:R-:W-:Y:S01]  /*5fc0*/  IMAD.MOV R6, RZ, RZ, -R5 ;  /* 0x000000ffff067224 */ /* 0x000fe200078e0a05 */
[----:B------:R-:W-:Y:S01]  /*5fd0*/  ULDC UR5, c[0x0][0x610] ;  /* 0x0001840000057ab9 */ /* 0x000fe20000000800 */
[----:B------:R-:W-:Y:S02]  /*5fe0*/  IMAD R4, R5, UR18, R4 ;  /* 0x0000001205047c24 */ /* 0x000fe4000f8e0204 */
[----:B------:R-:W-:Y:S01]  /*5ff0*/  IMAD R19, R6, UR4, R19 ;  /* 0x0000000406137c24 */ /* 0x000fe2000f8e0213 */
[----:B------:R-:W-:Y:S01]  /*6000*/  ULDC UR4, c[0x0][0x600] ;  /* 0x0001800000047ab9 */ /* 0x000fe20000000800 */
[----:B------:R-:W-:-:S02]  /*6010*/  IMAD R17, R4, UR5, R17 ;  /* 0x0000000504117c24 */ /* 0x000fc4000f8e0211 */
[----:B------:R-:W-:Y:S02]  /*6020*/  IMAD R6, R19, UR4, R18 ;  /* 0x0000000413067c24 */ /* 0x000fe4000f8e0212 */
[----:B------:R-:W-:Y:S02]  /*6030*/  IMAD.MOV.U32 R10, RZ, RZ, 0x1 ;  /* 0x00000001ff0a7424 */ /* 0x000fe400078e00ff */
[----:B------:R-:W-:Y:S01]  /*6040*/  IMAD.MOV.U32 R5, RZ, RZ, R16 ;  /* 0x000000ffff057224 */ /* 0x000fe200078e0010 */
[----:B------:R-:W-:Y:S02]  /*6050*/  SEL R4, R6, R17, !P4 ;  /* 0x0000001106047207 */ /* 0x000fe40006000000 */
[----:B------:R-:W-:-:S07]  /*6060*/  SEL R6, R17, R6, !P4 ;  /* 0x0000000611067207 */ /* 0x000fce0006000000 */
.L_x_115:
[----:B------:R-:W-:Y:S05]  /*6070*/  BSYNC B1 ;  /* 0x0000000000017941 */ /* 0x000fea0003800000 */
.L_x_114:
[----:B------:R-:W-:-:S13]  /*6080*/  LOP3.LUT P1, RZ, R10, 0xff, RZ, 0xc0, !PT ;  /* 0x000000ff0aff7812 */ /* 0x000fda000782c0ff */
[----:B------:R-:W-:Y:S05]  /*6090*/  @P1 BRA `(.L_x_118) ;  /* 0xfffffff4004c1947 */ /* 0x000fea000383ffff */
[----:B------:R-:W-:Y:S05]  /*60a0*/  BSYNC B0 ;  /* 0x0000000000007941 */ /* 0x000fea0003800000 */
.L_x_106:
[----:B------:R-:W-:-:S03]  /*60b0*/  UMOV UR4, 0xffffffff ;  /* 0xffffffff00047882 */ /* 0x000fc60000000000 */
[----:B------:R-:W-:Y:S05]  /*60c0*/  BRA.DIV UR4, `(.L_x_119) ;  /* 0x0000000604707947 */ /* 0x000fea000b800000 */
[----:B------:R-:W-:-:S13]  /*60d0*/  ELECT P0, URZ, PT ;  /* 0x00000000003f782f */ /* 0x000fda0003800000 */
.L_x_136:
[----:B------:R-:W-:Y:S04]  /*60e0*/  BSSY B0, `(.L_x_120) ;  /* 0x0000034000007945 */ /* 0x000fe80003800000 */
[----:B------:R-:W-:Y:S05]  /*60f0*/  @!P0 BRA `(.L_x_121) ;  /* 0x0000000000c88947 */ /* 0x000fea0003800000 */
[----:B------:R-:W-:-:S04]  /*6100*/  LOP3.LUT R7, R7, 0x2, RZ, 0xfc, !PT ;  /* 0x0000000207077812 */ /* 0x000fc800078efcff */
[----:B------:R-:W-:-:S13]  /*6110*/  ISETP.NE.AND P0, PT, R7, 0x3, PT ;  /* 0x000000030700780c */ /* 0x000fda0003f05270 */
[----:B------:R-:W-:Y:S05]  /*6120*/  @!P0 BRA `(.L_x_122) ;  /* 0x0000000000048947 */ /* 0x000fea0003800000 */
[----:B------:R-:W-:Y:S01]  /*6130*/  BPT.TRAP 0x1 ;  /* 0x000000040000795c */ /* 0x000fe20000300000 */
.L_x_122:
[----:B------:R-:W0:Y:S01]  /*6140*/  S2R R3, SR_CgaCtaId ;  /* 0x0000000000037919 */ /* 0x000e220000008800 */
[----:B------:R-:W-:Y:S02]  /*6150*/  MOV R0, 0x400 ;  /* 0x0000040000007802 */ /* 0x000fe40000000f00 */
[----:B------:R-:W-:Y:S02]  /*6160*/  SHF.L.U32 R2, R12, 0x1f, RZ ;  /* 0x0000001f0c027819 */ /* 0x000fe400000006ff */
[----:B0-----:R-:W-:-:S05]  /*6170*/  LEA R0, R3, R0, 0x18 ;  /* 0x0000000003007211 */ /* 0x001fca00078ec0ff */
[----:B------:R-:W-:-:S04]  /*6180*/  VIADD R0, R0, 0x28 ;  /* 0x0000002800007836 */ /* 0x000fc80000000000 */
[C---:B------:R-:W-:Y:S02]  /*6190*/  IMAD R5, R15.reuse, 0x8, R0 ;  /* 0x000000080f057824 */ /* 0x040fe400078e0200 */
[----:B------:R-:W-:Y:S02]  /*61a0*/  VIADD R15, R15, 0x1 ;  /* 0x000000010f0f7836 */ /* 0x000fe40000000000 */
[----:B------:R-:W0:Y:S03]  /*61b0*/  SYNCS.PHASECHK.TRANS64.TRYWAIT P0, [R5+URZ], R2 ;  /* 0x00000002050075a7 */ /* 0x000e26000800017f */
[----:B------:R-:W-:-:S04]  /*61c0*/  ISETP.NE.AND P1, PT, R15, 0x5, PT ;  /* 0x000000050f00780c */ /* 0x000fc80003f25270 */
[----:B------:R-:W-:Y:S02]  /*61d0*/  SEL R3, RZ, 0x1, P1 ;  /* 0x00000001ff037807 */ /* 0x000fe40000800000 */
[----:B------:R-:W-:Y:S02]  /*61e0*/  SEL R15, R15, RZ, P1 ;  /* 0x000000ff0f0f7207 */ /* 0x000fe40000800000 */
[----:B------:R-:W-:-:S03]  /*61f0*/  LOP3.LUT R12, R12, R3, RZ, 0x3c, !PT ;  /* 0x000000030c0c7212 */ /* 0x000fc600078e3cff */
[----:B------:R-:W-:Y:S01]  /*6200*/  IMAD R7, R15, 0x8, R0 ;  /* 0x000000080f077824 */ /* 0x000fe200078e0200 */
[----:B------:R-:W-:Y:S01]  /*6210*/  SHF.L.U32 R4, R12, 0x1f, RZ ;  /* 0x0000001f0c047819 */ /* 0x000fe200000006ff */
[----:B0-----:R-:W-:Y:S06]  /*6220*/  @!P0 BRA `(.L_x_123) ;  /* 0x00000004003c8947 */ /* 0x001fec0003800000 */
.L_x_137:
[----:B------:R-:W1:Y:S01]  /*6230*/  SYNCS.PHASECHK.TRANS64.TRYWAIT P0, [R7+URZ], R4 ;  /* 0x00000004070075a7 */ /* 0x000e62000800017f */
[----:B0-----:R-:W-:-:S05]  /*6240*/  VIADD R2, R15, 0x1 ;  /* 0x000000010f027836 */ /* 0x001fca0000000000 */
[----:B------:R-:W-:-:S04]  /*6250*/  ISETP.NE.AND P1, PT, R2, 0x5, PT ;  /* 0x000000050200780c */ /* 0x000fc80003f25270 */
[----:B------:R-:W-:Y:S02]  /*6260*/  SEL R3, RZ, 0x1, P1 ;  /* 0x00000001ff037807 */ /* 0x000fe40000800000 */
[----:B------:R-:W-:Y:S02]  /*6270*/  SEL R9, R2, RZ, P1 ;  /* 0x000000ff02097207 */ /* 0x000fe40000800000 */
[----:B------:R-:W-:-:S03]  /*6280*/  LOP3.LUT R12, R12, R3, RZ, 0x3c, !PT ;  /* 0x000000030c0c7212 */ /* 0x000fc600078e3cff */
[----:B------:R-:W-:Y:S01]  /*6290*/  IMAD R8, R9, 0x8, R0 ;  /* 0x0000000809087824 */ /* 0x000fe200078e0200 */
[----:B------:R-:W-:Y:S01]  /*62a0*/  SHF.L.U32 R5, R12, 0x1f, RZ ;  /* 0x0000001f0c057819 */ /* 0x000fe200000006ff */
[----:B-1----:R-:W-:Y:S06]  /*62b0*/  @!P0 BRA `(.L_x_124) ;  /* 0x00000004002c8947 */ /* 0x002fec0003800000 */
.L_x_138:
[----:B------:R-:W1:Y:S01]  /*62c0*/  SYNCS.PHASECHK.TRANS64.TRYWAIT P0, [R8+URZ], R5 ;  /* 0x00000005080075a7 */ /* 0x000e62000800017f */
[----:B------:R-:W-:-:S05]  /*62d0*/  VIADD R2, R9, 0x1 ;  /* 0x0000000109027836 */ /* 0x000fca0000000000 */
[----:B------:R-:W-:-:S04]  /*62e0*/  ISETP.NE.AND P1, PT, R2, 0x5, PT ;  /* 0x000000050200780c */ /* 0x000fc80003f25270 */
[----:B------:R-:W-:Y:S02]  /*62f0*/  SEL R3, RZ, 0x1, P1 ;  /* 0x00000001ff037807 */ /* 0x000fe40000800000 */
[----:B0-----:R-:W-:Y:S02]  /*6300*/  SEL R7, R2, RZ, P1 ;  /* 0x000000ff02077207 */ /* 0x001fe40000800000 */
[----:B------:R-:W-:-:S03]  /*6310*/  LOP3.LUT R9, R12, R3, RZ, 0x3c, !PT ;  /* 0x000000030c097212 */ /* 0x000fc600078e3cff */
[----:B------:R-:W-:Y:S01]  /*6320*/  IMAD R11, R7, 0x8, R0 ;  /* 0x00000008070b7824 */ /* 0x000fe200078e0200 */
[----:B------:R-:W-:Y:S01]  /*6330*/  SHF.L.U32 R6, R9, 0x1f, RZ ;  /* 0x0000001f09067819 */ /* 0x000fe200000006ff */
[----:B-1----:R-:W-:Y:S06]  /*6340*/  @!P0 BRA `(.L_x_125) ;  /* 0x00000004001c8947 */ /* 0x002fec0003800000 */
.L_x_139:
[----:B------:R-:W1:Y:S01]  /*6350*/  SYNCS.PHASECHK.TRANS64.TRYWAIT P0, [R11+URZ], R6 ;  /* 0x000000060b0075a7 */ /* 0x000e62000800017f */
[----:B------:R-:W-:-:S05]  /*6360*/  VIADD R2, R7, 0x1 ;  /* 0x0000000107027836 */ /* 0x000fca0000000000 */
[----:B------:R-:W-:-:S04]  /*6370*/  ISETP.NE.AND P1, PT, R2, 0x5, PT ;  /* 0x000000050200780c */ /* 0x000fc80003f25270 */
[----:B------:R-:W-:Y:S02]  /*6380*/  SEL R4, RZ, 0x1, P1 ;  /* 0x00000001ff047807 */ /* 0x000fe40000800000 */
[----:B------:R-:W-:Y:S02]  /*6390*/  SEL R3, R2, RZ, P1 ;  /* 0x000000ff02037207 */ /* 0x000fe40000800000 */
[----:B------:R-:W-:Y:S01]  /*63a0*/  LOP3.LUT R4, R9, R4, RZ, 0x3c, !PT ;  /* 0x0000000409047212 */ /* 0x000fe200078e3cff */
[----:B-1----:R-:W-:Y:S06]  /*63b0*/  @!P0 BRA `(.L_x_126) ;  /* 0x0000000400148947 */ /* 0x002fec0003800000 */
.L_x_140:
[----:B------:R-:W-:Y:S01]  /*63c0*/  IMAD R3, R3, 0x8, R0 ;  /* 0x0000000803037824 */ /* 0x000fe200078e0200 */
[----:B------:R-:W-:-:S07]  /*63d0*/  SHF.L.U32 R0, R4, 0x1f, RZ ;  /* 0x0000001f04007819 */ /* 0x000fce00000006ff */
.L_x_127:
[----:B--2---:R2:W3:Y:S02]  /*63e0*/  SYNCS.PHASECHK.TRANS64.TRYWAIT P0, [R3+URZ], R0 ;  /* 0x00000000030075a7 */ /* 0x0044e4000800017f */
[----:B---3--:R-:W-:Y:S05]  /*63f0*/  @!P0 NANOSLEEP.SYNCS 0x989680 ;  /* 0x009896800000895d */ /* 0x008fea0003900000 */
[----:B------:R-:W3:Y:S02]  /*6400*/  @!P0 SYNCS.PHASECHK.TRANS64 P0, [R3+URZ], R0 ;  /* 0x00000000030085a7 */ /* 0x000ee4000800007f */
[----:B---3--:R-:W-:Y:S05]  /*6410*/  @!P0 BRA `(.L_x_127) ;  /* 0xfffffffc00f08947 */ /* 0x008fea000383ffff */
.L_x_121:
[----:B------:R-:W-:Y:S05]  /*6420*/  BSYNC B0 ;  /* 0x0000000000007941 */ /* 0x000fea0003800000 */
.L_x_120:
[----:B------:R-:W-:Y:S05]  /*6430*/  EXIT ;  /* 0x000000000000794d */ /* 0x000fea0003800000 */
.L_x_15:
[----:B0-----:R-:W-:-:S04]  /*6440*/  IMAD.U32 R15, RZ, RZ, UR15 ;  /* 0x0000000fff0f7e24 */ /* 0x001fc8000f8e00ff */
[----:B------:R0:W1:Y:S03]  /*6450*/  SYNCS.PHASECHK.TRANS64.TRYWAIT P0, [R15+URZ+-0x8], R14 ;  /* 0xfffff80e0f0075a7 */ /* 0x000066000800017f */
[----:B-1----:R-:W-:Y:S05]  /*6460*/  @!P0 NANOSLEEP.SYNCS 0x989680 ;  /* 0x009896800000895d */ /* 0x002fea0003900000 */
[----:B------:R-:W1:Y:S02]  /*6470*/  @!P0 SYNCS.PHASECHK.TRANS64 P0, [R15+URZ+-0x8], R14 ;  /* 0xfffff80e0f0085a7 */ /* 0x000e64000800007f */
[----:B-1----:R-:W-:Y:S05]  /*6480*/  @!P0 BRA `(.L_x_15) ;  /* 0xfffffffc00ec8947 */ /* 0x002fea000383ffff */
[----:B------:R-:W-:Y:S05]  /*6490*/  BRA `(.L_x_128) ;  /* 0xffffffb000147947 */ /* 0x000fea000383ffff */
.L_x_20:
[----:B-1----:R-:W-:-:S04]  /*64a0*/  IMAD.U32 R15, RZ, RZ, UR6 ;  /* 0x00000006ff0f7e24 */ /* 0x002fc8000f8e00ff */
[----:B------:R1:W2:Y:S03]  /*64b0*/  SYNCS.PHASECHK.TRANS64.TRYWAIT P0, [R15+URZ], R14 ;  /* 0x0000000e0f0075a7 */ /* 0x0002a6000800017f */
[----:B--2---:R-:W-:Y:S05]  /*64c0*/  @!P0 NANOSLEEP.SYNCS 0x989680 ;  /* 0x009896800000895d */ /* 0x004fea0003900000 */
[----:B------:R-:W2:Y:S02]  /*64d0*/  @!P0 SYNCS.PHASECHK.TRANS64 P0, [R15+URZ], R14 ;  /* 0x0000000e0f0085a7 */ /* 0x000ea4000800007f */
[----:B--2---:R-:W-:Y:S05]  /*64e0*/  @!P0 BRA `(.L_x_20) ;  /* 0xfffffffc00ec8947 */ /* 0x004fea000383ffff */
[----:B------:R-:W-:Y:S05]  /*64f0*/  BRA `(.L_x_19) ;  /* 0xffffffb000bc7947 */ /* 0x000fea000383ffff */
.L_x_26:
[----:B-1----:R-:W-:-:S04]  /*6500*/  IMAD.U32 R16, RZ, RZ, UR9 ;  /* 0x00000009ff107e24 */ /* 0x002fc8000f8e00ff */
[----:B------:R1:W2:Y:S03]  /*6510*/  SYNCS.PHASECHK.TRANS64.TRYWAIT P0, [R16+URZ], R15 ;  /* 0x0000000f100075a7 */ /* 0x0002a6000800017f */
[----:B--2---:R-:W-:Y:S05]  /*6520*/  @!P0 NANOSLEEP.SYNCS 0x989680 ;  /* 0x009896800000895d */ /* 0x004fea0003900000 */
[----:B------:R-:W2:Y:S02]  /*6530*/  @!P0 SYNCS.PHASECHK.TRANS64 P0, [R16+URZ], R15 ;  /* 0x0000000f100085a7 */ /* 0x000ea4000800007f */
[----:B--2---:R-:W-:Y:S05]  /*6540*/  @!P0 BRA `(.L_x_26) ;  /* 0xfffffffc00ec8947 */ /* 0x004fea000383ffff */
[----:B------:R-:W-:Y:S05]  /*6550*/  BRA `(.L_x_25) ;  /* 0xffffffb400fc7947 */ /* 0x000fea000383ffff */
.L_x_34:
[----:B0-----:R-:W-:-:S04]  /*6560*/  IMAD.U32 R15, RZ, RZ, UR15 ;  /* 0x0000000fff0f7e24 */ /* 0x001fc8000f8e00ff */
[----:B------:R0:W1:Y:S03]  /*6570*/  SYNCS.PHASECHK.TRANS64.TRYWAIT P0, [R15+URZ+0x8], R14 ;  /* 0x0000080e0f0075a7 */ /* 0x000066000800017f */
[----:B-1----:R-:W-:Y:S05]  /*6580*/  @!P0 NANOSLEEP.SYNCS 0x989680 ;  /* 0x009896800000895d */ /* 0x002fea0003900000 */
[----:B------:R-:W1:Y:S02]  /*6590*/  @!P0 SYNCS.PHASECHK.TRANS64 P0, [R15+URZ+0x8], R14 ;  /* 0x0000080e0f0085a7 */ /* 0x000e64000800007f */
[----:B-1----:R-:W-:Y:S05]  /*65a0*/  @!P0 BRA `(.L_x_34) ;  /* 0xfffffffc00ec8947 */ /* 0x002fea000383ffff */
[----:B------:R-:W-:Y:S05]  /*65b0*/  BRA `(.L_x_129) ;  /* 0xffffffc000207947 */ /* 0x000fea000383ffff */
.L_x_107:
[----:B------:R-:W-:Y:S01]  /*65c0*/  BSSY B1, `(.L_x_130) ;  /* 0x0000006000017945 */ /* 0x000fe20003800000 */
[----:B------:R-:W-:-:S07]  /*65d0*/  IMAD.MOV.U32 R10, RZ, RZ, -0x1 ;  /* 0xffffffffff0a7424 */ /* 0x000fce00078e00ff */
[----:B------:R-:W-:Y:S05]  /*65e0*/  WARPSYNC.COLLECTIVE R10, `(.L_x_131) ;  /* 0x000000000a0c7348 */ /* 0x000fea0003c00000 */
[----:B------:R-:W-:Y:S02]  /*65f0*/  ELECT P1, UR62, PT ;  /* 0x00000000003e782f */ /* 0x000fe40003820000 */
[----:B------:R-:W-:Y:S01]  /*6600*/  MOV R10, UR62 ;  /* 0x0000003e000a7c02 */ /* 0x000fe20008000f00 */
[----:B------:R-:W-:Y:S10]  /*6610*/  ENDCOLLECTIVE ;  /* 0x000000000000791b */ /* 0x000ff40003800000 */
.L_x_131:
[----:B------:R-:W-:Y:S05]  /*6620*/  BSYNC B1 ;  /* 0x0000000000017941 */ /* 0x000fea0003800000 */
.L_x_130:
[----:B------:R-:W-:Y:S05]  /*6630*/  BRA `(.L_x_132) ;  /* 0xffffffec00f07947 */ /* 0x000fea000383ffff */
.L_x_110:
[----:B-1----:R1:W2:Y:S02]  /*6640*/  SYNCS.PHASECHK.TRANS64.TRYWAIT P1, [R19+URZ+0x28], R10 ;  /* 0x0000280a130075a7 */ /* 0x0022a4000802017f */
[----:B--2---:R-:W-:Y:S05]  /*6650*/  @!P1 NANOSLEEP.SYNCS 0x989680 ;  /* 0x009896800000995d */ /* 0x004fea0003900000 */
[----:B------:R-:W2:Y:S02]  /*6660*/  @!P1 SYNCS.PHASECHK.TRANS64 P1, [R19+URZ+0x28], R10 ;  /* 0x0000280a130095a7 */ /* 0x000ea4000802007f */
[----:B--2---:R-:W-:Y:S05]  /*6670*/  @!P1 BRA `(.L_x_110) ;  /* 0xfffffffc00f09947 */ /* 0x004fea000383ffff */
[----:B------:R-:W-:Y:S05]  /*6680*/  BRA `(.L_x_133) ;  /* 0xfffffff000247947 */ /* 0x000fea000383ffff */
.L_x_119:
[----:B------:R-:W-:Y:S01]  /*6690*/  BSSY B0, `(.L_x_134) ;  /* 0x0000006000007945 */ /* 0x000fe20003800000 */
[----:B------:R-:W-:-:S07]  /*66a0*/  IMAD.MOV.U32 R10, RZ, RZ, -0x1 ;  /* 0xffffffffff0a7424 */ /* 0x000fce00078e00ff */
[----:B------:R-:W-:Y:S05]  /*66b0*/  WARPSYNC.COLLECTIVE R10, `(.L_x_135) ;  /* 0x000000000a0c7348 */ /* 0x000fea0003c00000 */
[----:B------:R-:W-:Y:S02]  /*66c0*/  ELECT P1, UR62, PT ;  /* 0x00000000003e782f */ /* 0x000fe40003820000 */
[----:B------:R-:W-:Y:S01]  /*66d0*/  MOV R10, UR62 ;  /* 0x0000003e000a7c02 */ /* 0x000fe20008000f00 */
[----:B------:R-:W-:Y:S10]  /*66e0*/  ENDCOLLECTIVE ;  /* 0x000000000000791b */ /* 0x000ff40003800000 */
.L_x_135:
[----:B------:R-:W-:Y:S05]  /*66f0*/  BSYNC B0 ;  /* 0x0000000000007941 */ /* 0x000fea0003800000 */
.L_x_134:
[----:B------:R-:W-:Y:S01]  /*6700*/  PLOP3.LUT P0, PT, P1, PT, PT, 0x80, 0x0 ;  /* 0x000000000000781c */ /* 0x000fe20000f0f070 */
[----:B------:R-:W-:-:S12]  /*6710*/  BRA `(.L_x_136) ;  /* 0xfffffff800707947 */ /* 0x000fd8000383ffff */
.L_x_123:
[----:B0-----:R0:W1:Y:S02]  /*6720*/  SYNCS.PHASECHK.TRANS64.TRYWAIT P0, [R5+URZ], R2 ;  /* 0x00000002050075a7 */ /* 0x001064000800017f */
[----:B-1----:R-:W-:Y:S05]  /*6730*/  @!P0 NANOSLEEP.SYNCS 0x989680 ;  /* 0x009896800000895d */ /* 0x002fea0003900000 */
[----:B------:R-:W1:Y:S02]  /*6740*/  @!P0 SYNCS.PHASECHK.TRANS64 P0, [R5+URZ], R2 ;  /* 0x00000002050085a7 */ /* 0x000e64000800007f */
[----:B-1----:R-:W-:Y:S05]  /*6750*/  @!P0 BRA `(.L_x_123) ;  /* 0xfffffffc00f08947 */ /* 0x002fea000383ffff */
[----:B------:R-:W-:Y:S05]  /*6760*/  BRA `(.L_x_137) ;  /* 0xfffffff800b07947 */ /* 0x000fea000383ffff */
.L_x_124:
[----:B0-----:R0:W1:Y:S02]  /*6770*/  SYNCS.PHASECHK.TRANS64.TRYWAIT P0, [R7+URZ], R4 ;  /* 0x00000004070075a7 */ /* 0x001064000800017f */
[----:B-1----:R-:W-:Y:S05]  /*6780*/  @!P0 NANOSLEEP.SYNCS 0x989680 ;  /* 0x009896800000895d */ /* 0x002fea0003900000 */
[----:B------:R-:W1:Y:S02]  /*6790*/  @!P0 SYNCS.PHASECHK.TRANS64 P0, [R7+URZ], R4 ;  /* 0x00000004070085a7 */ /* 0x000e64000800007f */
[----:B-1----:R-:W-:Y:S05]  /*67a0*/  @!P0 BRA `(.L_x_124) ;  /* 0xfffffffc00f08947 */ /* 0x002fea000383ffff */
[----:B------:R-:W-:Y:S05]  /*67b0*/  BRA `(.L_x_138) ;  /* 0xfffffff800c07947 */ /* 0x000fea000383ffff */
.L_x_125:
[----:B0-----:R0:W1:Y:S02]  /*67c0*/  SYNCS.PHASECHK.TRANS64.TRYWAIT P0, [R8+URZ], R5 ;  /* 0x00000005080075a7 */ /* 0x001064000800017f */
[----:B-1----:R-:W-:Y:S05]  /*67d0*/  @!P0 NANOSLEEP.SYNCS 0x989680 ;  /* 0x009896800000895d */ /* 0x002fea0003900000 */
[----:B------:R-:W1:Y:S02]  /*67e0*/  @!P0 SYNCS.PHASECHK.TRANS64 P0, [R8+URZ], R5 ;  /* 0x00000005080085a7 */ /* 0x000e64000800007f */
[----:B-1----:R-:W-:Y:S05]  /*67f0*/  @!P0 BRA `(.L_x_125) ;  /* 0xfffffffc00f08947 */ /* 0x002fea000383ffff */
[----:B------:R-:W-:Y:S05]  /*6800*/  BRA `(.L_x_139) ;  /* 0xfffffff800d07947 */ /* 0x000fea000383ffff */
.L_x_126:
[----:B-1----:R1:W2:Y:S02]  /*6810*/  SYNCS.PHASECHK.TRANS64.TRYWAIT P0, [R11+URZ], R6 ;  /* 0x000000060b0075a7 */ /* 0x0022a4000800017f */
[----:B--2---:R-:W-:Y:S05]  /*6820*/  @!P0 NANOSLEEP.SYNCS 0x989680 ;  /* 0x009896800000895d */ /* 0x004fea0003900000 */
[----:B------:R-:W2:Y:S02]  /*6830*/  @!P0 SYNCS.PHASECHK.TRANS64 P0, [R11+URZ], R6 ;  /* 0x000000060b0085a7 */ /* 0x000ea4000800007f */
[----:B--2---:R-:W-:Y:S05]  /*6840*/  @!P0 BRA `(.L_x_126) ;  /* 0xfffffffc00f08947 */ /* 0x004fea000383ffff */
[----:B------:R-:W-:Y:S05]  /*6850*/  BRA `(.L_x_140) ;  /* 0xfffffff800d87947 */ /* 0x000fea000383ffff */
.L_x_141:
[----:B------:R-:W-:-:S00]  /*6860*/  BRA `(.L_x_141) ;  /* 0xfffffffc00fc7947 */ /* 0x000fc0000383ffff */
[----:B------:R-:W-:-:S00]  /*6870*/  NOP ;  /* 0x0000000000007918 */ /* 0x000fc00000000000 */
        /* <DEDUP_REMOVED lines=8> */
.L_x_142:


//--------------------- .nv.shared._ZN7cutlass13device_kernelINS_4gemm6kernel13GemmUniversalIN4cute5tupleIJiiiiEEENS1_10collective13CollectiveMmaINS1_37MainloopSm90TmaGmmaWarpSpecializedFP8ILi5ENS5_IJNS4_1CILi1EEESB_SB_EEENS1_32KernelTmaWarpSpecializedPingpongEEENS5_IJNSA_ILi64EEESF_NSA_ILi32EEEEEENS_12float_e5m2_tENS5_IJlSB_lEEESI_SJ_NS4_8TiledMMAINS4_8MMA_AtomIJNS4_4SM904GMMA30MMA_64x64x32_F32E5M2E5M2_SS_TNILNSN_7ScaleInE1ELSP_1EEEEEENS4_6LayoutISC_NS5_IJNSA_ILi0EEEST_ST_EEEEENS5_IJNS4_10UnderscoreESW_SW_EEEEENS4_13SM90_TMA_LOADENS4_14ComposedLayoutINS4_7SwizzleILi1ELi4ELi3EEENS4_18smem_ptr_flag_bitsILi8EEENSS_INS5_IJNSA_ILi8EEESG_EEENS5_IJSG_SB_EEEEEEEvNS4_8identityESZ_S19_vS1A_EENS_8epilogue10collective6detail29Sm90TmaWarpSpecializedAdapterINS1D_15DefaultEpilogueISI_SJ_SJ_NS1C_6thread17LinearCombinationISI_Li1EffLNS1H_9ScaleType4KindE0ELNS_15FloatRoundStyleE2ESI_EENS1_15EpilogueDefaultEEEEEvvEEEEvNT_6ParamsE --------------------------
	.section	.nv.shared._ZN7cutlass13device_kernelINS_4gemm6kernel13GemmUniversalIN4cute5tupleIJiiiiEEENS1_10collective13CollectiveMmaINS1_37MainloopSm90TmaGmmaWarpSpecializedFP8ILi5ENS5_IJNS4_1CILi1EEESB_SB_EEENS1_32KernelTmaWarpSpecializedPingpongEEENS5_IJNSA_ILi64EEESF_NSA_ILi32EEEEEENS_12float_e5m2_tENS5_IJlSB_lEEESI_SJ_NS4_8TiledMMAINS4_8MMA_AtomIJNS4_4SM904GMMA30MMA_64x64x32_F32E5M2E5M2_SS_TNILNSN_7ScaleInE1ELSP_1EEEEEENS4_6LayoutISC_NS5_IJNSA_ILi0EEEST_ST_EEEEENS5_IJNS4_10UnderscoreESW_SW_EEEEENS4_13SM90_TMA_LOADENS4_14ComposedLayoutINS4_7SwizzleILi1ELi4ELi3EEENS4_18smem_ptr_flag_bitsILi8EEENSS_INS5_IJNSA_ILi8EEESG_EEENS5_IJSG_SB_EEEEEEEvNS4_8identityESZ_S19_vS1A_EENS_8epilogue10collective6detail29Sm90TmaWarpSpecializedAdapterINS1D_15DefaultEpilogueISI_SJ_SJ_NS1C_6thread17LinearCombinationISI_Li1EffLNS1H_9ScaleType4KindE0ELNS_15FloatRoundStyleE2ESI_EENS1_15EpilogueDefaultEEEEEvvEEEEvNT_6ParamsE,"aw",@nobits
	.sectionflags	@""
	.align	16
	.zero		1024


//--------------------- .nv.shared.reserved.0     --------------------------
	.section	.nv.shared.reserved.0,"aw",@nobits
	.weak		__nv_reservedSMEM_offset_0_alias
	.size		__nv_reservedSMEM_offset_0_alias, 0, 0
	.other		__nv_reservedSMEM_offset_0_alias,@"STO_CUDA_RESERVED_SHARED STV_DEFAULT"
__nv_reservedSMEM_offset_0_alias:
	.zero		0


//--------------------- .nv.global                --------------------------
	.section	.nv.global,"aw",@nobits
.nv.global:
	.type		_ZN39_INTERNAL_c80a344c_4_k_cu_83f28c0b_47754cute1_E,@object
	.size		_ZN39_INTERNAL_c80a344c_4_k_cu_83f28c0b_47754cute1_E,(_ZN39_INTERNAL_c80a344c_4_k_cu_83f28c0b_47754cuda3std3__45__cpo6cbeginE - _ZN39_INTERNAL_c80a344c_4_k_cu_83f28c0b_47754cute1_E)
_ZN39_INTERNAL_c80a344c_4_k_cu_83f28c0b_47754cute1_E:
	.zero		1
	.type		_ZN39_INTERNAL_c80a344c_4_k_cu_83f28c0b_47754cuda3std3__45__cpo6cbeginE,@object
	.size		_ZN39_INTERNAL_c80a344c_4_k_cu_83f28c0b_47754cuda3std3__45__cpo6cbeginE,(_ZN39_INTERNAL_c80a344c_4_k_cu_83f28c0b_47754cuda3std3__48in_placeE - _ZN39_INTERNAL_c80a344c_4_k_cu_83f28c0b_47754cuda3std3__45__cpo6cbeginE)
_ZN39_INTERNAL_c80a344c_4_k_cu_83f28c0b_47754cuda3std3__45__cpo6cbeginE:
	.zero		1
	.type		_ZN39_INTERNAL_c80a344c_4_k_cu_83f28c0b_47754cuda3std3__48in_placeE,@object
	.size		_ZN39_INTERNAL_c80a344c_4_k_cu_83f28c0b_47754cuda3std3__48in_placeE,(_ZN39_INTERNAL_c80a344c_4_k_cu_83f28c0b_47754cuda3std6ranges3__45__cpo9iter_moveE - _ZN39_INTERNAL_c80a344c_4_k_cu_83f28c0b_47754cuda3std3__48in_placeE)
_ZN39_INTERNAL_c80a344c_4_k_cu_83f28c0b_47754cuda3std3__48in_placeE:
	.zero		1
	.type		_ZN39_INTERNAL_c80a344c_4_k_cu_83f28c0b_47754cuda3std6ranges3__45__cpo9iter_moveE,@object
	.size		_ZN39_INTERNAL_c80a344c_4_k_cu_83f28c0b_47754cuda3std6ranges3__45__cpo9iter_moveE,(_ZN39_INTERNAL_c80a344c_4_k_cu_83f28c0b_47754cuda3std3__45__cpo5beginE - _ZN39_INTERNAL_c80a344c_4_k_cu_83f28c0b_47754cuda3std6ranges3__45__cpo9iter_moveE)
_ZN39_INTERNAL_c80a344c_4_k_cu_83f28c0b_47754cuda3std6ranges3__45__cpo9iter_moveE:
	.zero		1
	.type		_ZN39_INTERNAL_c80a344c_4_k_cu_83f28c0b_47754cuda3std3__45__cpo5beginE,@object
	.size		_ZN39_INTERNAL_c80a344c_4_k_cu_83f28c0b_47754cuda3std3__45__cpo5beginE,(_ZN39_INTERNAL_c80a344c_4_k_cu_83f28c0b_47754cuda3std3__441_GLOBAL__N__c80a344c_4_k_cu_83f28c0b_47756ignoreE - _ZN39_INTERNAL_c80a344c_4_k_cu_83f28c0b_47754cuda3std3__45__cpo5beginE)
_ZN39_INTERNAL_c80a344c_4_k_cu_83f28c0b_47754cuda3std3__45__cpo5beginE:
	.zero		1
	.type		_ZN39_INTERNAL_c80a344c_4_k_cu_83f28c0b_47754cuda3std3__441_GLOBAL__N__c80a344c_4_k_cu_83f28c0b_47756ignoreE,@object
	.size		_ZN39_INTERNAL_c80a344c_4_k_cu_83f28c0b_47754cuda3std3__441_GLOBAL__N__c80a344c_4_k_cu_83f28c0b_47756ignoreE,(_ZN39_INTERNAL_c80a344c_4_k_cu_83f28c0b_47754cute7productE - _ZN39_INTERNAL_c80a344c_4_k_cu_83f28c0b_47754cuda3std3__441_GLOBAL__N__c80a344c_4_k_cu_83f28c0b_47756ignoreE)
_ZN39_INTERNAL_c80a344c_4_k_cu_83f28c0b_47754cuda3std3__441_GLOBAL__N__c80a344c_4_k_cu_83f28c0b_47756ignoreE:
	.zero		1
	.type		_ZN39_INTERNAL_c80a344c_4_k_cu_83f28c0b_47754cute7productE,@object
	.size		_ZN39_INTERNAL_c80a344c_4_k_cu_83f28c0b_47754cute7productE,(_ZN39_INTERNAL_c80a344c_4_k_cu_83f28c0b_47754cuda3std3__45__cpo3endE - _ZN39_INTERNAL_c80a344c_4_k_cu_83f28c0b_47754cute7productE)
_ZN39_INTERNAL_c80a344c_4_k_cu_83f28c0b_47754cute7productE:
	.zero		1
	.type		_ZN39_INTERNAL_c80a344c_4_k_cu_83f28c0b_47754cuda3std3__45__cpo3endE,@object
	.size		_ZN39_INTERNAL_c80a344c_4_k_cu_83f28c0b_47754cuda3std3__45__cpo3endE,(_ZN39_INTERNAL_c80a344c_4_k_cu_83f28c0b_47754cuda3std3__419piecewise_constructE - _ZN39_INTERNAL_c80a344c_4_k_cu_83f28c0b_47754cuda3std3__45__cpo3endE)
_ZN39_INTERNAL_c80a344c_4_k_cu_83f28c0b_47754cuda3std3__45__cpo3endE:
	.zero		1
	.type		_ZN39_INTERNAL_c80a344c_4_k_cu_83f28c0b_47754cuda3std3__419piecewise_constructE,@object
	.size		_ZN39_INTERNAL_c80a344c_4_k_cu_83f28c0b_47754cuda3std3__419piecewise_constructE,(_ZN39_INTERNAL_c80a344c_4_k_cu_83f28c0b_47754cuda3std3__45__cpo4cendE - _ZN39_INTERNAL_c80a344c_4_k_cu_83f28c0b_47754cuda3std3__419piecewise_constructE)
_ZN39_INTERNAL_c80a344c_4_k_cu_83f28c0b_47754cuda3std3__419piecewise_constructE:
	.zero		1
	.type		_ZN39_INTERNAL_c80a344c_4_k_cu_83f28c0b_47754cuda3std3__45__cpo4cendE,@object
	.size		_ZN39_INTERNAL_c80a344c_4_k_cu_83f28c0b_47754cuda3std3__45__cpo4cendE,(_ZN39_INTERNAL_c80a344c_4_k_cu_83f28c0b_47754cuda3std6ranges3__45__cpo4swapE - _ZN39_INTERNAL_c80a344c_4_k_cu_83f28c0b_47754cuda3std3__45__cpo4cendE)
_ZN39_INTERNAL_c80a344c_4_k_cu_83f28c0b_47754cuda3std3__45__cpo4cendE:
	.zero		1
	.type		_ZN39_INTERNAL_c80a344c_4_k_cu_83f28c0b_47754cuda3std6ranges3__45__cpo4swapE,@object
	.size		_ZN39_INTERNAL_c80a344c_4_k_cu_83f28c0b_47754cuda3std6ranges3__45__cpo4swapE,(.L_7 - _ZN39_INTERNAL_c80a344c_4_k_cu_83f28c0b_47754cuda3std6ranges3__45__cpo4swapE)
_ZN39_INTERNAL_c80a344c_4_k_cu_83f28c0b_47754cuda3std6ranges3__45__cpo4swapE:
	.zero		1
.L_7:


//--------------------- .nv.constant0._ZN7cutlass13device_kernelINS_4gemm6kernel13GemmUniversalIN4cute5tupleIJiiiiEEENS1_10collective13CollectiveMmaINS1_37MainloopSm90TmaGmmaWarpSpecializedFP8ILi5ENS5_IJNS4_1CILi1EEESB_SB_EEENS1_32KernelTmaWarpSpecializedPingpongEEENS5_IJNSA_ILi64EEESF_NSA_ILi32EEEEEENS_12float_e5m2_tENS5_IJlSB_lEEESI_SJ_NS4_8TiledMMAINS4_8MMA_AtomIJNS4_4SM904GMMA30MMA_64x64x32_F32E5M2E5M2_SS_TNILNSN_7ScaleInE1ELSP_1EEEEEENS4_6LayoutISC_NS5_IJNSA_ILi0EEEST_ST_EEEEENS5_IJNS4_10UnderscoreESW_SW_EEEEENS4_13SM90_TMA_LOADENS4_14ComposedLayoutINS4_7SwizzleILi1ELi4ELi3EEENS4_18smem_ptr_flag_bitsILi8EEENSS_INS5_IJNSA_ILi8EEESG_EEENS5_IJSG_SB_EEEEEEEvNS4_8identityESZ_S19_vS1A_EENS_8epilogue10collective6detail29Sm90TmaWarpSpecializedAdapterINS1D_15DefaultEpilogueISI_SJ_SJ_NS1C_6thread17LinearCombinationISI_Li1EffLNS1H_9ScaleType4KindE0ELNS_15FloatRoundStyleE2ESI_EENS1_15EpilogueDefaultEEEEEvvEEEEvNT_6ParamsE --------------------------
	.section	.nv.constant0._ZN7cutlass13device_kernelINS_4gemm6kernel13GemmUniversalIN4cute5tupleIJiiiiEEENS1_10collective13CollectiveMmaINS1_37MainloopSm90TmaGmmaWarpSpecializedFP8ILi5ENS5_IJNS4_1CILi1EEESB_SB_EEENS1_32KernelTmaWarpSpecializedPingpongEEENS5_IJNSA_ILi64EEESF_NSA_ILi32EEEEEENS_12float_e5m2_tENS5_IJlSB_lEEESI_SJ_NS4_8TiledMMAINS4_8MMA_AtomIJNS4_4SM904GMMA30MMA_64x64x32_F32E5M2E5M2_SS_TNILNSN_7ScaleInE1ELSP_1EEEEEENS4_6LayoutISC_NS5_IJNSA_ILi0EEEST_ST_EEEEENS5_IJNS4_10UnderscoreESW_SW_EEEEENS4_13SM90_TMA_LOADENS4_14ComposedLayoutINS4_7SwizzleILi1ELi4ELi3EEENS4_18smem_ptr_flag_bitsILi8EEENSS_INS5_IJNSA_ILi8EEESG_EEENS5_IJSG_SB_EEEEEEEvNS4_8identityESZ_S19_vS1A_EENS_8epilogue10collective6detail29Sm90TmaWarpSpecializedAdapterINS1D_15DefaultEpilogueISI_SJ_SJ_NS1C_6thread17LinearCombinationISI_Li1EffLNS1H_9ScaleType4KindE0ELNS_15FloatRoundStyleE2ESI_EENS1_15EpilogueDefaultEEEEEvvEEEEvNT_6ParamsE,"a",@progbits
	.sectionflags	@""
	.align	4
.nv.constant0._ZN7cutlass13device_kernelINS_4gemm6kernel13GemmUniversalIN4cute5tupleIJiiiiEEENS1_10collective13CollectiveMmaINS1_37MainloopSm90TmaGmmaWarpSpecializedFP8ILi5ENS5_IJNS4_1CILi1EEESB_SB_EEENS1_32KernelTmaWarpSpecializedPingpongEEENS5_IJNSA_ILi64EEESF_NSA_ILi32EEEEEENS_12float_e5m2_tENS5_IJlSB_lEEESI_SJ_NS4_8TiledMMAINS4_8MMA_AtomIJNS4_4SM904GMMA30MMA_64x64x32_F32E5M2E5M2_SS_TNILNSN_7ScaleInE1ELSP_1EEEEEENS4_6LayoutISC_NS5_IJNSA_ILi0EEEST_ST_EEEEENS5_IJNS4_10UnderscoreESW_SW_EEEEENS4_13SM90_TMA_LOADENS4_14ComposedLayoutINS4_7SwizzleILi1ELi4ELi3EEENS4_18smem_ptr_flag_bitsILi8EEENSS_INS5_IJNSA_ILi8EEESG_EEENS5_IJSG_SB_EEEEEEEvNS4_8identityESZ_S19_vS1A_EENS_8epilogue10collective6detail29Sm90TmaWarpSpecializedAdapterINS1D_15DefaultEpilogueISI_SJ_SJ_NS1C_6thread17LinearCombinationISI_Li1EffLNS1H_9ScaleType4KindE0ELNS_15FloatRoundStyleE2ESI_EENS1_15EpilogueDefaultEEEEEvvEEEEvNT_6ParamsE:
	.zero		1664


//--------------------- SYMBOLS --------------------------

	.type		.nv.reservedSmem.offset0,@object
	.size		.nv.reservedSmem.offset0,0x4
